// auto-generated by cutlass_sweep.gemm — config: {"arch": "sm_90", "cluster_m": 2, "cluster_n": 1, "dtype": "e4m3", "stages": 3, "tile_k": 64, "tile_m": 128, "tile_n": 128}
#include "cutlass/cutlass.h"
#include "cutlass/gemm/collective/collective_builder.hpp"
#include "cutlass/gemm/device/gemm_universal_adapter.h"
#include "cutlass/gemm/kernel/gemm_universal.hpp"
#include "cutlass/epilogue/collective/collective_builder.hpp"

using ElemA = cutlass::float_e4m3_t;
using ElemB = cutlass::float_e4m3_t;
using ElemCD = cutlass::float_e4m3_t;
using Acc  = float;
using TileShape    = cute::Shape<cute::_128, cute::_128, cute::_64>;
using ClusterShape = cute::Shape<cute::_2, cute::_1, cute::_1>;

using CollectiveEpilogue = typename cutlass::epilogue::collective::CollectiveBuilder<
    cutlass::arch::Sm90, cutlass::arch::OpClassTensorOp,
    TileShape, ClusterShape,
    cutlass::epilogue::collective::EpilogueTileAuto,
    Acc, Acc,
    ElemCD, cutlass::layout::RowMajor, 128 / cutlass::sizeof_bits<ElemCD>::value,
    ElemCD, cutlass::layout::RowMajor, 128 / cutlass::sizeof_bits<ElemCD>::value,
    cutlass::epilogue::collective::EpilogueScheduleAuto
  >::CollectiveOp;

using CollectiveMainloop = typename cutlass::gemm::collective::CollectiveBuilder<
    cutlass::arch::Sm90, cutlass::arch::OpClassTensorOp,
    ElemA, cutlass::layout::RowMajor, 128 / cutlass::sizeof_bits<ElemA>::value,
    ElemB, cutlass::layout::ColumnMajor, 128 / cutlass::sizeof_bits<ElemB>::value,
    Acc,
    TileShape, ClusterShape,
    cutlass::gemm::collective::StageCount<3>,
    cutlass::gemm::collective::KernelScheduleAuto
  >::CollectiveOp;

using GemmKernel = cutlass::gemm::kernel::GemmUniversal<
    cute::Shape<int,int,int,int>,
    CollectiveMainloop,
    CollectiveEpilogue
>;
using Gemm = cutlass::gemm::device::GemmUniversalAdapter<GemmKernel>;

// Force the device kernel symbol into the cubin without needing a host main.
auto* _anchor = &cutlass::device_kernel<GemmKernel>;


// ===== COMPILED SASS (sm_90a) =====

	.target	sm_90a

	.elftype	@"ET_EXEC"


//--------------------- .note.nv.tkinfo           --------------------------
	.section	.note.nv.tkinfo,"",@"SHT_NOTE"
	.sectionflags	@"SHF_NOTE_NV_TKINFO"
	.tkinfo
        /*0018*/ 	.word	0x00000002
        /*0030*/ 	.string	""
        /*0030*/ 	.string	"ptxas"
        /*0030*/ 	.string	"Cuda compilation tools, release 13.0, V13.0.88"
        /*0030*/ 	.string	"Build cuda_13.0.r13.0/compiler.36424714_0"
        /*0030*/ 	.string	"-arch sm_90a -m 64 "



//--------------------- .note.nv.cuinfo           --------------------------
	.section	.note.nv.cuinfo,"",@"SHT_NOTE"
	.sectionflags	@"SHF_NOTE_NV_CUINFO"
        /*0018*/ 	.short	0x0002
        /*001a*/ 	.short	0x005a
        /*001c*/ 	.short	0x0082
	.zero		2


//--------------------- .nv.info                  --------------------------
	.section	.nv.info,"",@"SHT_CUDA_INFO"
	.align	4


	//----- nvinfo : EIATTR_REGCOUNT
	.align		4
        /*0000*/ 	.byte	0x04, 0x2f
        /*0002*/ 	.short	(.L_12 - .L_11)
	.align		4
.L_11:
        /*0004*/ 	.word	index@(_ZN7cutlass13device_kernelINS_4gemm6kernel13GemmUniversalIN4cute5tupleIJiiiiEEENS1_10collective13CollectiveMmaINS1_37MainloopSm90TmaGmmaWarpSpecializedFP8ILi3ENS5_IJNS4_1CILi2EEENSA_ILi1EEESC_EEENS1_35KernelTmaWarpSpecializedCooperativeEEENS5_IJNSA_ILi128EEESG_NSA_ILi64EEEEEENS_12float_e4m3_tENS5_IJlSC_lEEESJ_SK_NS4_8TiledMMAINS4_8MMA_AtomIJNS4_4SM904GMMA31MMA_64x128x32_F32E4M3E4M3_SS_TNILNSO_7ScaleInE1ELSQ_1EEEEEENS4_6LayoutISD_NS5_IJSC_NSA_ILi0EEESU_EEEEENS5_IJNS4_10UnderscoreESX_SX_EEEEENS4_13SM90_TMA_LOADENS4_14ComposedLayoutINS4_7SwizzleILi2ELi4ELi3EEENS4_18smem_ptr_flag_bitsILi8EEENST_INS5_IJNSA_ILi8EEESH_EEENS5_IJSH_SC_EEEEEEEvNS4_8identityENS4_23SM90_TMA_LOAD_MULTICASTES1A_vS1B_EENS_8epilogue10collective6detail29Sm90TmaWarpSpecializedAdapterINS1F_15DefaultEpilogueISJ_SK_SK_NS1E_6thread17LinearCombinationISJ_Li1EffLNS1J_9ScaleType4KindE0ELNS_15FloatRoundStyleE2ESJ_EENS1_15EpilogueDefaultEEEEEvvEEEEvNT_6ParamsE)
        /*0008*/ 	.word	0x000000a8


	//----- nvinfo : EIATTR_FRAME_SIZE
	.align		4
.L_12:
        /*000c*/ 	.byte	0x04, 0x11
        /*000e*/ 	.short	(.L_14 - .L_13)
	.align		4
.L_13:
        /*0010*/ 	.word	index@(_ZN7cutlass13device_kernelINS_4gemm6kernel13GemmUniversalIN4cute5tupleIJiiiiEEENS1_10collective13CollectiveMmaINS1_37MainloopSm90TmaGmmaWarpSpecializedFP8ILi3ENS5_IJNS4_1CILi2EEENSA_ILi1EEESC_EEENS1_35KernelTmaWarpSpecializedCooperativeEEENS5_IJNSA_ILi128EEESG_NSA_ILi64EEEEEENS_12float_e4m3_tENS5_IJlSC_lEEESJ_SK_NS4_8TiledMMAINS4_8MMA_AtomIJNS4_4SM904GMMA31MMA_64x128x32_F32E4M3E4M3_SS_TNILNSO_7ScaleInE1ELSQ_1EEEEEENS4_6LayoutISD_NS5_IJSC_NSA_ILi0EEESU_EEEEENS5_IJNS4_10UnderscoreESX_SX_EEEEENS4_13SM90_TMA_LOADENS4_14ComposedLayoutINS4_7SwizzleILi2ELi4ELi3EEENS4_18smem_ptr_flag_bitsILi8EEENST_INS5_IJNSA_ILi8EEESH_EEENS5_IJSH_SC_EEEEEEEvNS4_8identityENS4_23SM90_TMA_LOAD_MULTICASTES1A_vS1B_EENS_8epilogue10collective6detail29Sm90TmaWarpSpecializedAdapterINS1F_15DefaultEpilogueISJ_SK_SK_NS1E_6thread17LinearCombinationISJ_Li1EffLNS1J_9ScaleType4KindE0ELNS_15FloatRoundStyleE2ESJ_EENS1_15EpilogueDefaultEEEEEvvEEEEvNT_6ParamsE)
        /*0014*/ 	.word	0x00000000


	//----- nvinfo : EIATTR_MIN_STACK_SIZE
	.align		4
.L_14:
        /*0018*/ 	.byte	0x04, 0x12
        /*001a*/ 	.short	(.L_16 - .L_15)
	.align		4
.L_15:
        /*001c*/ 	.word	index@(_ZN7cutlass13device_kernelINS_4gemm6kernel13GemmUniversalIN4cute5tupleIJiiiiEEENS1_10collective13CollectiveMmaINS1_37MainloopSm90TmaGmmaWarpSpecializedFP8ILi3ENS5_IJNS4_1CILi2EEENSA_ILi1EEESC_EEENS1_35KernelTmaWarpSpecializedCooperativeEEENS5_IJNSA_ILi128EEESG_NSA_ILi64EEEEEENS_12float_e4m3_tENS5_IJlSC_lEEESJ_SK_NS4_8TiledMMAINS4_8MMA_AtomIJNS4_4SM904GMMA31MMA_64x128x32_F32E4M3E4M3_SS_TNILNSO_7ScaleInE1ELSQ_1EEEEEENS4_6LayoutISD_NS5_IJSC_NSA_ILi0EEESU_EEEEENS5_IJNS4_10UnderscoreESX_SX_EEEEENS4_13SM90_TMA_LOADENS4_14ComposedLayoutINS4_7SwizzleILi2ELi4ELi3EEENS4_18smem_ptr_flag_bitsILi8EEENST_INS5_IJNSA_ILi8EEESH_EEENS5_IJSH_SC_EEEEEEEvNS4_8identityENS4_23SM90_TMA_LOAD_MULTICASTES1A_vS1B_EENS_8epilogue10collective6detail29Sm90TmaWarpSpecializedAdapterINS1F_15DefaultEpilogueISJ_SK_SK_NS1E_6thread17LinearCombinationISJ_Li1EffLNS1J_9ScaleType4KindE0ELNS_15FloatRoundStyleE2ESJ_EENS1_15EpilogueDefaultEEEEEvvEEEEvNT_6ParamsE)
        /*0020*/ 	.word	0x00000000
.L_16:


//--------------------- .nv.compat                --------------------------
	.section	.nv.compat,"",@"SHT_CUDA_COMPAT_INFO"
	.align	4
        /*0000*/ 	.byte	0x02, 0x09, 0x01, 0x00, 0x02, 0x02, 0x04, 0x00, 0x02, 0x05, 0x05, 0x00, 0x03, 0x07, 0x01, 0x01
        /*0010*/ 	.byte	0x02, 0x03, 0x01, 0x00, 0x02, 0x06, 0x01, 0x00, 0x04, 0x0b, 0x08, 0x00, 0x00, 0x00, 0x00, 0x00
        /*0020*/ 	.byte	0x00, 0x00, 0x00, 0x00


//--------------------- .nv.info._ZN7cutlass13device_kernelINS_4gemm6kernel13GemmUniversalIN4cute5tupleIJiiiiEEENS1_10collective13CollectiveMmaINS1_37MainloopSm90TmaGmmaWarpSpecializedFP8ILi3ENS5_IJNS4_1CILi2EEENSA_ILi1EEESC_EEENS1_35KernelTmaWarpSpecializedCooperativeEEENS5_IJNSA_ILi128EEESG_NSA_ILi64EEEEEENS_12float_e4m3_tENS5_IJlSC_lEEESJ_SK_NS4_8TiledMMAINS4_8MMA_AtomIJNS4_4SM904GMMA31MMA_64x128x32_F32E4M3E4M3_SS_TNILNSO_7ScaleInE1ELSQ_1EEEEEENS4_6LayoutISD_NS5_IJSC_NSA_ILi0EEESU_EEEEENS5_IJNS4_10UnderscoreESX_SX_EEEEENS4_13SM90_TMA_LOADENS4_14ComposedLayoutINS4_7SwizzleILi2ELi4ELi3EEENS4_18smem_ptr_flag_bitsILi8EEENST_INS5_IJNSA_ILi8EEESH_EEENS5_IJSH_SC_EEEEEEEvNS4_8identityENS4_23SM90_TMA_LOAD_MULTICASTES1A_vS1B_EENS_8epilogue10collective6detail29Sm90TmaWarpSpecializedAdapterINS1F_15DefaultEpilogueISJ_SK_SK_NS1E_6thread17LinearCombinationISJ_Li1EffLNS1J_9ScaleType4KindE0ELNS_15FloatRoundStyleE2ESJ_EENS1_15EpilogueDefaultEEEEEvvEEEEvNT_6ParamsE --------------------------
	.section	.nv.info._ZN7cutlass13device_kernelINS_4gemm6kernel13GemmUniversalIN4cute5tupleIJiiiiEEENS1_10collective13CollectiveMmaINS1_37MainloopSm90TmaGmmaWarpSpecializedFP8ILi3ENS5_IJNS4_1CILi2EEENSA_ILi1EEESC_EEENS1_35KernelTmaWarpSpecializedCooperativeEEENS5_IJNSA_ILi128EEESG_NSA_ILi64EEEEEENS_12float_e4m3_tENS5_IJlSC_lEEESJ_SK_NS4_8TiledMMAINS4_8MMA_AtomIJNS4_4SM904GMMA31MMA_64x128x32_F32E4M3E4M3_SS_TNILNSO_7ScaleInE1ELSQ_1EEEEEENS4_6LayoutISD_NS5_IJSC_NSA_ILi0EEESU_EEEEENS5_IJNS4_10UnderscoreESX_SX_EEEEENS4_13SM90_TMA_LOADENS4_14ComposedLayoutINS4_7SwizzleILi2ELi4ELi3EEENS4_18smem_ptr_flag_bitsILi8EEENST_INS5_IJNSA_ILi8EEESH_EEENS5_IJSH_SC_EEEEEEEvNS4_8identityENS4_23SM90_TMA_LOAD_MULTICASTES1A_vS1B_EENS_8epilogue10collective6detail29Sm90TmaWarpSpecializedAdapterINS1F_15DefaultEpilogueISJ_SK_SK_NS1E_6thread17LinearCombinationISJ_Li1EffLNS1J_9ScaleType4KindE0ELNS_15FloatRoundStyleE2ESJ_EENS1_15EpilogueDefaultEEEEEvvEEEEvNT_6ParamsE,"",@"SHT_CUDA_INFO"
	.sectionflags	@""
	.align	4


	//----- nvinfo : EIATTR_CUDA_API_VERSION
	.align		4
        /*0000*/ 	.byte	0x04, 0x37
        /*0002*/ 	.short	(.L_18 - .L_17)
.L_17:
        /*0004*/ 	.word	0x00000082


	//----- nvinfo : EIATTR_KPARAM_INFO
	.align		4
.L_18:
        /*0008*/ 	.byte	0x04, 0x17
        /*000a*/ 	.short	(.L_20 - .L_19)
.L_19:
        /*000c*/ 	.word	0x00000000
        /*0010*/ 	.short	0x0000
        /*0012*/ 	.short	0x0070
        /*0014*/ 	.byte	0x00, 0xf0, 0x01, 0x10


	//----- nvinfo : EIATTR_SPARSE_MMA_MASK
	.align		4
.L_20:
        /*0018*/ 	.byte	0x03, 0x50
        /*001a*/ 	.short	0x0000


	//----- nvinfo : EIATTR_MAXREG_COUNT
	.align		4
        /*001c*/ 	.byte	0x03, 0x1b
        /*001e*/ 	.short	0x00a8


	//----- nvinfo : EIATTR_NUM_BARRIERS
	.align		4
        /*0020*/ 	.byte	0x02, 0x4c
        /*0022*/ 	.byte	0x01
	.zero		1


	//----- nvinfo : EIATTR_MERCURY_ISA_VERSION
	.align		4
        /*0024*/ 	.byte	0x03, 0x5f
        /*0026*/ 	.short	0x0101


	//----- nvinfo : EIATTR_INT_WARP_WIDE_INSTR_OFFSETS
	.align		4
        /*0028*/ 	.byte	0x04, 0x31
        /*002a*/ 	.short	(.L_22 - .L_21)


	//   ....[0]....
.L_21:
        /*002c*/ 	.word	0x00000480


	//   ....[1]....
        /*0030*/ 	.word	0x000004b0


	//   ....[2]....
        /*0034*/ 	.word	0x00000630


	//----- nvinfo : EIATTR_COOP_GROUP_MASK_REGIDS
	.align		4
.L_22:
        /*0038*/ 	.byte	0x04, 0x29
        /*003a*/ 	.short	(.L_24 - .L_23)


	//   ....[0]....
.L_23:
        /*003c*/ 	.word	0xffffffff


	//   ....[1]....
        /*0040*/ 	.word	0xffffffff


	//   ....[2]....
        /*0044*/ 	.word	0xffffffff


	//   ....[3]....
        /*0048*/ 	.word	0xffffffff


	//   ....[4]....
        /*004c*/ 	.word	0xffffffff


	//   ....[5]....
        /*0050*/ 	.word	0xffffffff


	//----- nvinfo : EIATTR_COOP_GROUP_INSTR_OFFSETS
	.align		4
.L_24:
        /*0054*/ 	.byte	0x04, 0x28
        /*0056*/ 	.short	(.L_26 - .L_25)


	//   ....[0]....
.L_25:
        /*0058*/ 	.word	0x00000060


	//   ....[1]....
        /*005c*/ 	.word	0x00000070


	//   ....[2]....
        /*0060*/ 	.word	0x00000130


	//   ....[3]....
        /*0064*/ 	.word	0x000002b0


	//   ....[4]....
        /*0068*/ 	.word	0x000007d0


	//   ....[5]....
        /*006c*/ 	.word	0x00001250


	//----- nvinfo : EIATTR_REG_RECONFIG
	.align		4
.L_26:
        /*0070*/ 	.byte	0x01, 0x54
	.zero		2


	//----- nvinfo : EIATTR_MBARRIER_INSTR_OFFSETS
	.align		4
        /*0074*/ 	.byte	0x04, 0x39
        /*0076*/ 	.short	(.L_28 - .L_27)


	//   ....[0]....
.L_27:
        /*0078*/ 	.word	0x00000230
        /*007c*/ 	.word	0x000000ff
        /*0080*/ 	.word	0x00000000
        /*0084*/ 	.short	0x0100
        /*0086*/ 	.byte	0x08
	.zero		1


	//   ....[1]....
        /*0088*/ 	.word	0x00000240
        /*008c*/ 	.word	0x000000ff
        /*0090*/ 	.word	0x00000018
        /*0094*/ 	.short	0x0100
        /*0096*/ 	.byte	0x08
	.zero		1


	//   ....[2]....
        /*0098*/ 	.word	0x00000250
        /*009c*/ 	.word	0x000000ff
        /*00a0*/ 	.word	0x00000008
        /*00a4*/ 	.short	0x0100
        /*00a6*/ 	.byte	0x08
	.zero		1


	//   ....[3]....
        /*00a8*/ 	.word	0x00000260
        /*00ac*/ 	.word	0x000000ff
        /*00b0*/ 	.word	0x00000020
        /*00b4*/ 	.short	0x0100
        /*00b6*/ 	.byte	0x08
	.zero		1


	//   ....[4]....
        /*00b8*/ 	.word	0x00000270
        /*00bc*/ 	.word	0x000000ff
        /*00c0*/ 	.word	0x00000010
        /*00c4*/ 	.short	0x0100
        /*00c6*/ 	.byte	0x08
	.zero		1


	//   ....[5]....
        /*00c8*/ 	.word	0x00000280
        /*00cc*/ 	.word	0x000000ff
        /*00d0*/ 	.word	0x00000028
        /*00d4*/ 	.short	0x0100
        /*00d6*/ 	.byte	0x08
	.zero		1


	//   ....[6]....
        /*00d8*/ 	.word	0x000006c0
        /*00dc*/ 	.word	0x000000ff
        /*00e0*/ 	.word	0x00000040
        /*00e4*/ 	.short	0x0100
        /*00e6*/ 	.byte	0x06
	.zero		1


	//   ....[7]....
        /*00e8*/ 	.word	0x00000760
        /*00ec*/ 	.word	0x000000ff
        /*00f0*/ 	.word	0x00000048
        /*00f4*/ 	.short	0x0100
        /*00f6*/ 	.byte	0x06
	.zero		1


	//   ....[8]....
        /*00f8*/ 	.word	0x00001780
        /*00fc*/ 	.word	0x000000ff
        /*0100*/ 	.word	0x00000000
        /*0104*/ 	.short	0x010a
        /*0106*/ 	.byte	0x06
	.zero		1


	//   ....[9]....
        /*0108*/ 	.word	0x000017c0
        /*010c*/ 	.word	0x000000ff
        /*0110*/ 	.word	0x00000000
        /*0114*/ 	.short	0x010a
        /*0116*/ 	.byte	0x06
	.zero		1


	//   ....[10]....
        /*0118*/ 	.word	0x000020f0
        /*011c*/ 	.word	0x000000ff
        /*0120*/ 	.word	0x00000000
        /*0124*/ 	.short	0x010a
        /*0126*/ 	.byte	0x0c
	.zero		1


	//   ....[11]....
        /*0128*/ 	.word	0x00002130
        /*012c*/ 	.word	0x000000ff
        /*0130*/ 	.word	0x00000000
        /*0134*/ 	.short	0x010a
        /*0136*/ 	.byte	0x0c
	.zero		1


	//   ....[12]....
        /*0138*/ 	.word	0x00002760
        /*013c*/ 	.word	0x0000008c
        /*0140*/ 	.word	0x00000000
        /*0144*/ 	.short	0x0101
        /*0146*/ 	.byte	0x3f
	.zero		1


	//   ....[13]....
        /*0148*/ 	.word	0x00002e00
        /*014c*/ 	.word	0x0000000c
        /*0150*/ 	.word	0x00000000
        /*0154*/ 	.short	0x0101
        /*0156*/ 	.byte	0x3f
	.zero		1


	//   ....[14]....
        /*0158*/ 	.word	0x000086f0
        /*015c*/ 	.word	0x00000014
        /*0160*/ 	.word	0x00000018
        /*0164*/ 	.short	0x010a
        /*0166*/ 	.byte	0x3f
	.zero		1


	//   ....[15]....
        /*0168*/ 	.word	0x00008a60
        /*016c*/ 	.word	0x00000008
        /*0170*/ 	.word	0x00000048
        /*0174*/ 	.short	0x0101
        /*0176*/ 	.byte	0x3f
	.zero		1


	//   ....[16]....
        /*0178*/ 	.word	0x00009180
        /*017c*/ 	.word	0x00000004
        /*0180*/ 	.word	0x00000000
        /*0184*/ 	.short	0x010a
        /*0186*/ 	.byte	0x3f
	.zero		1


	//   ....[17]....
        /*0188*/ 	.word	0x00009200
        /*018c*/ 	.word	0x00000006
        /*0190*/ 	.word	0x00000000
        /*0194*/ 	.short	0x010a
        /*0196*/ 	.byte	0x3f
	.zero		1


	//   ....[18]....
        /*0198*/ 	.word	0x00009290
        /*019c*/ 	.word	0x00000003
        /*01a0*/ 	.word	0x00000000
        /*01a4*/ 	.short	0x010a
        /*01a6*/ 	.byte	0x3f
	.zero		1


	//   ....[19]....
        /*01a8*/ 	.word	0x00009300
        /*01ac*/ 	.word	0x0000000d
        /*01b0*/ 	.word	0x00000000
        /*01b4*/ 	.short	0x010a
        /*01b6*/ 	.byte	0x3f
	.zero		1


	//   ....[20]....
        /*01b8*/ 	.word	0x00009360
        /*01bc*/ 	.word	0x00000091
        /*01c0*/ 	.word	0x00000000
        /*01c4*/ 	.short	0x010a
        /*01c6*/ 	.byte	0x3f
	.zero		1


	//   ....[21]....
        /*01c8*/ 	.word	0x00009430
        /*01cc*/ 	.word	0x00000014
        /*01d0*/ 	.word	0x00000018
        /*01d4*/ 	.short	0x010a
        /*01d6*/ 	.byte	0x3f
	.zero		1


	//   ....[22]....
        /*01d8*/ 	.word	0x00009500
        /*01dc*/ 	.word	0x00000004
        /*01e0*/ 	.word	0x00000000
        /*01e4*/ 	.short	0x010a
        /*01e6*/ 	.byte	0x3f
	.zero		1


	//   ....[23]....
        /*01e8*/ 	.word	0x00009550
        /*01ec*/ 	.word	0x00000006
        /*01f0*/ 	.word	0x00000000
        /*01f4*/ 	.short	0x010a
        /*01f6*/ 	.byte	0x3f
	.zero		1


	//----- nvinfo : EIATTR_NUM_MBARRIERS
	.align		4
.L_28:
        /*01f8*/ 	.byte	0x03, 0x38
        /*01fa*/ 	.short	0x0008


	//----- nvinfo : EIATTR_EXIT_INSTR_OFFSETS
	.align		4
        /*01fc*/ 	.byte	0x04, 0x1c
        /*01fe*/ 	.short	(.L_30 - .L_29)


	//   ....[0]....
.L_29:
        /*0200*/ 	.word	0x00000930


	//   ....[1]....
        /*0204*/ 	.word	0x00001120


	//   ....[2]....
        /*0208*/ 	.word	0x00007e10


	//   ....[3]....
        /*020c*/ 	.word	0x00008370


	//   ....[4]....
        /*0210*/ 	.word	0x000092e0


	//----- nvinfo : EIATTR_MAX_THREADS
	.align		4
.L_30:
        /*0214*/ 	.byte	0x04, 0x05
        /*0216*/ 	.short	(.L_32 - .L_31)
.L_31:
        /*0218*/ 	.word	0x00000180
        /*021c*/ 	.word	0x00000001
        /*0220*/ 	.word	0x00000001


	//----- nvinfo : EIATTR_CRS_STACK_SIZE
	.align		4
.L_32:
        /*0224*/ 	.byte	0x04, 0x1e
        /*0226*/ 	.short	(.L_34 - .L_33)
.L_33:
        /*0228*/ 	.word	0x00000000


	//----- nvinfo : EIATTR_CBANK_PARAM_SIZE
	.align		4
.L_34:
        /*022c*/ 	.byte	0x03, 0x19
        /*022e*/ 	.short	0x0470


	//----- nvinfo : EIATTR_PARAM_CBANK
	.align		4
        /*0230*/ 	.byte	0x04, 0x0a
        /*0232*/ 	.short	(.L_36 - .L_35)
	.align		4
.L_35:
        /*0234*/ 	.word	index@(.nv.constant0._ZN7cutlass13device_kernelINS_4gemm6kernel13GemmUniversalIN4cute5tupleIJiiiiEEENS1_10collective13CollectiveMmaINS1_37MainloopSm90TmaGmmaWarpSpecializedFP8ILi3ENS5_IJNS4_1CILi2EEENSA_ILi1EEESC_EEENS1_35KernelTmaWarpSpecializedCooperativeEEENS5_IJNSA_ILi128EEESG_NSA_ILi64EEEEEENS_12float_e4m3_tENS5_IJlSC_lEEESJ_SK_NS4_8TiledMMAINS4_8MMA_AtomIJNS4_4SM904GMMA31MMA_64x128x32_F32E4M3E4M3_SS_TNILNSO_7ScaleInE1ELSQ_1EEEEEENS4_6LayoutISD_NS5_IJSC_NSA_ILi0EEESU_EEEEENS5_IJNS4_10UnderscoreESX_SX_EEEEENS4_13SM90_TMA_LOADENS4_14ComposedLayoutINS4_7SwizzleILi2ELi4ELi3EEENS4_18smem_ptr_flag_bitsILi8EEENST_INS5_IJNSA_ILi8EEESH_EEENS5_IJSH_SC_EEEEEEEvNS4_8identityENS4_23SM90_TMA_LOAD_MULTICASTES1A_vS1B_EENS_8epilogue10collective6detail29Sm90TmaWarpSpecializedAdapterINS1F_15DefaultEpilogueISJ_SK_SK_NS1E_6thread17LinearCombinationISJ_Li1EffLNS1J_9ScaleType4KindE0ELNS_15FloatRoundStyleE2ESJ_EENS1_15EpilogueDefaultEEEEEvvEEEEvNT_6ParamsE)
        /*0238*/ 	.short	0x0210
        /*023a*/ 	.short	0x0470


	//----- nvinfo : EIATTR_SW_WAR
	.align		4
.L_36:
        /*023c*/ 	.byte	0x04, 0x36
        /*023e*/ 	.short	(.L_38 - .L_37)
.L_37:
        /*0240*/ 	.word	0x00000008
.L_38:


//--------------------- .nv.callgraph             --------------------------
	.section	.nv.callgraph,"",@"SHT_CUDA_CALLGRAPH"
	.align	4
	.sectionentsize	8
	.align		4
        /*0000*/ 	.word	0x00000000
	.align		4
        /*0004*/ 	.word	0xffffffff
	.align		4
        /*0008*/ 	.word	0x00000000
	.align		4
        /*000c*/ 	.word	0xfffffffe
	.align		4
        /*0010*/ 	.word	0x00000000
	.align		4
        /*0014*/ 	.word	0xfffffffd
	.align		4
        /*0018*/ 	.word	0x00000000
	.align		4
        /*001c*/ 	.word	0xfffffffc


//--------------------- .nv.constant4             --------------------------
	.section	.nv.constant4,"a",@progbits
	.align	8
	.align		8
.nv.constant4:
        /*0000*/ 	.dword	_ZN39_INTERNAL_57ac7d90_4_k_cu_b7978b11_50394cuda3std3__45__cpo5beginE
	.align		8
        /*0008*/ 	.dword	_ZN39_INTERNAL_57ac7d90_4_k_cu_b7978b11_50394cuda3std3__45__cpo3endE
	.align		8
        /*0010*/ 	.dword	_ZN39_INTERNAL_57ac7d90_4_k_cu_b7978b11_50394cuda3std3__45__cpo6cbeginE
	.align		8
        /*0018*/ 	.dword	_ZN39_INTERNAL_57ac7d90_4_k_cu_b7978b11_50394cuda3std3__45__cpo4cendE
	.align		8
        /*0020*/ 	.dword	_ZN39_INTERNAL_57ac7d90_4_k_cu_b7978b11_50394cuda3std3__441_GLOBAL__N__57ac7d90_4_k_cu_b7978b11_50396ignoreE
	.align		8
        /*0028*/ 	.dword	_ZN39_INTERNAL_57ac7d90_4_k_cu_b7978b11_50394cuda3std3__419piecewise_constructE
	.align		8
        /*0030*/ 	.dword	_ZN39_INTERNAL_57ac7d90_4_k_cu_b7978b11_50394cuda3std3__48in_placeE
	.align		8
        /*0038*/ 	.dword	_ZN39_INTERNAL_57ac7d90_4_k_cu_b7978b11_50394cuda3std6ranges3__45__cpo4swapE
	.align		8
        /*0040*/ 	.dword	_ZN39_INTERNAL_57ac7d90_4_k_cu_b7978b11_50394cuda3std6ranges3__45__cpo9iter_moveE
	.align		8
        /*0048*/ 	.dword	_ZN39_INTERNAL_57ac7d90_4_k_cu_b7978b11_50394cute7productE
	.align		8
        /*0050*/ 	.dword	_ZN39_INTERNAL_57ac7d90_4_k_cu_b7978b11_50394cute1_E


//--------------------- .text._ZN7cutlass13device_kernelINS_4gemm6kernel13GemmUniversalIN4cute5tupleIJiiiiEEENS1_10collective13CollectiveMmaINS1_37MainloopSm90TmaGmmaWarpSpecializedFP8ILi3ENS5_IJNS4_1CILi2EEENSA_ILi1EEESC_EEENS1_35KernelTmaWarpSpecializedCooperativeEEENS5_IJNSA_ILi128EEESG_NSA_ILi64EEEEEENS_12float_e4m3_tENS5_IJlSC_lEEESJ_SK_NS4_8TiledMMAINS4_8MMA_AtomIJNS4_4SM904GMMA31MMA_64x128x32_F32E4M3E4M3_SS_TNILNSO_7ScaleInE1ELSQ_1EEEEEENS4_6LayoutISD_NS5_IJSC_NSA_ILi0EEESU_EEEEENS5_IJNS4_10UnderscoreESX_SX_EEEEENS4_13SM90_TMA_LOADENS4_14ComposedLayoutINS4_7SwizzleILi2ELi4ELi3EEENS4_18smem_ptr_flag_bitsILi8EEENST_INS5_IJNSA_ILi8EEESH_EEENS5_IJSH_SC_EEEEEEEvNS4_8identityENS4_23SM90_TMA_LOAD_MULTICASTES1A_vS1B_EENS_8epilogue10collective6detail29Sm90TmaWarpSpecializedAdapterINS1F_15DefaultEpilogueISJ_SK_SK_NS1E_6thread17LinearCombinationISJ_Li1EffLNS1J_9ScaleType4KindE0ELNS_15FloatRoundStyleE2ESJ_EENS1_15EpilogueDefaultEEEEEvvEEEEvNT_6ParamsE --------------------------
	.section	.text._ZN7cutlass13device_kernelINS_4gemm6kernel13GemmUniversalIN4cute5tupleIJiiiiEEENS1_10collective13CollectiveMmaINS1_37MainloopSm90TmaGmmaWarpSpecializedFP8ILi3ENS5_IJNS4_1CILi2EEENSA_ILi1EEESC_EEENS1_35KernelTmaWarpSpecializedCooperativeEEENS5_IJNSA_ILi128EEESG_NSA_ILi64EEEEEENS_12float_e4m3_tENS5_IJlSC_lEEESJ_SK_NS4_8TiledMMAINS4_8MMA_AtomIJNS4_4SM904GMMA31MMA_64x128x32_F32E4M3E4M3_SS_TNILNSO_7ScaleInE1ELSQ_1EEEEEENS4_6LayoutISD_NS5_IJSC_NSA_ILi0EEESU_EEEEENS5_IJNS4_10UnderscoreESX_SX_EEEEENS4_13SM90_TMA_LOADENS4_14ComposedLayoutINS4_7SwizzleILi2ELi4ELi3EEENS4_18smem_ptr_flag_bitsILi8EEENST_INS5_IJNSA_ILi8EEESH_EEENS5_IJSH_SC_EEEEEEEvNS4_8identityENS4_23SM90_TMA_LOAD_MULTICASTES1A_vS1B_EENS_8epilogue10collective6detail29Sm90TmaWarpSpecializedAdapterINS1F_15DefaultEpilogueISJ_SK_SK_NS1E_6thread17LinearCombinationISJ_Li1EffLNS1J_9ScaleType4KindE0ELNS_15FloatRoundStyleE2ESJ_EENS1_15EpilogueDefaultEEEEEvvEEEEvNT_6ParamsE,"ax",@progbits
	.align	128
.text._ZN7cutlass13device_kernelINS_4gemm6kernel13GemmUniversalIN4cute5tupleIJiiiiEEENS1_10collective13CollectiveMmaINS1_37MainloopSm90TmaGmmaWarpSpecializedFP8ILi3ENS5_IJNS4_1CILi2EEENSA_ILi1EEESC_EEENS1_35KernelTmaWarpSpecializedCooperativeEEENS5_IJNSA_ILi128EEESG_NSA_ILi64EEEEEENS_12float_e4m3_tENS5_IJlSC_lEEESJ_SK_NS4_8TiledMMAINS4_8MMA_AtomIJNS4_4SM904GMMA31MMA_64x128x32_F32E4M3E4M3_SS_TNILNSO_7ScaleInE1ELSQ_1EEEEEENS4_6LayoutISD_NS5_IJSC_NSA_ILi0EEESU_EEEEENS5_IJNS4_10UnderscoreESX_SX_EEEEENS4_13SM90_TMA_LOADENS4_14ComposedLayoutINS4_7SwizzleILi2ELi4ELi3EEENS4_18smem_ptr_flag_bitsILi8EEENST_INS5_IJNSA_ILi8EEESH_EEENS5_IJSH_SC_EEEEEEEvNS4_8identityENS4_23SM90_TMA_LOAD_MULTICASTES1A_vS1B_EENS_8epilogue10collective6detail29Sm90TmaWarpSpecializedAdapterINS1F_15DefaultEpilogueISJ_SK_SK_NS1E_6thread17LinearCombinationISJ_Li1EffLNS1J_9ScaleType4KindE0ELNS_15FloatRoundStyleE2ESJ_EENS1_15EpilogueDefaultEEEEEvvEEEEvNT_6ParamsE:
        .type           _ZN7cutlass13device_kernelINS_4gemm6kernel13GemmUniversalIN4cute5tupleIJiiiiEEENS1_10collective13CollectiveMmaINS1_37MainloopSm90TmaGmmaWarpSpecializedFP8ILi3ENS5_IJNS4_1CILi2EEENSA_ILi1EEESC_EEENS1_35KernelTmaWarpSpecializedCooperativeEEENS5_IJNSA_ILi128EEESG_NSA_ILi64EEEEEENS_12float_e4m3_tENS5_IJlSC_lEEESJ_SK_NS4_8TiledMMAINS4_8MMA_AtomIJNS4_4SM904GMMA31MMA_64x128x32_F32E4M3E4M3_SS_TNILNSO_7ScaleInE1ELSQ_1EEEEEENS4_6LayoutISD_NS5_IJSC_NSA_ILi0EEESU_EEEEENS5_IJNS4_10UnderscoreESX_SX_EEEEENS4_13SM90_TMA_LOADENS4_14ComposedLayoutINS4_7SwizzleILi2ELi4ELi3EEENS4_18smem_ptr_flag_bitsILi8EEENST_INS5_IJNSA_ILi8EEESH_EEENS5_IJSH_SC_EEEEEEEvNS4_8identityENS4_23SM90_TMA_LOAD_MULTICASTES1A_vS1B_EENS_8epilogue10collective6detail29Sm90TmaWarpSpecializedAdapterINS1F_15DefaultEpilogueISJ_SK_SK_NS1E_6thread17LinearCombinationISJ_Li1EffLNS1J_9ScaleType4KindE0ELNS_15FloatRoundStyleE2ESJ_EENS1_15EpilogueDefaultEEEEEvvEEEEvNT_6ParamsE,@function
        .size           _ZN7cutlass13device_kernelINS_4gemm6kernel13GemmUniversalIN4cute5tupleIJiiiiEEENS1_10collective13CollectiveMmaINS1_37MainloopSm90TmaGmmaWarpSpecializedFP8ILi3ENS5_IJNS4_1CILi2EEENSA_ILi1EEESC_EEENS1_35KernelTmaWarpSpecializedCooperativeEEENS5_IJNSA_ILi128EEESG_NSA_ILi64EEEEEENS_12float_e4m3_tENS5_IJlSC_lEEESJ_SK_NS4_8TiledMMAINS4_8MMA_AtomIJNS4_4SM904GMMA31MMA_64x128x32_F32E4M3E4M3_SS_TNILNSO_7ScaleInE1ELSQ_1EEEEEENS4_6LayoutISD_NS5_IJSC_NSA_ILi0EEESU_EEEEENS5_IJNS4_10UnderscoreESX_SX_EEEEENS4_13SM90_TMA_LOADENS4_14ComposedLayoutINS4_7SwizzleILi2ELi4ELi3EEENS4_18smem_ptr_flag_bitsILi8EEENST_INS5_IJNSA_ILi8EEESH_EEENS5_IJSH_SC_EEEEEEEvNS4_8identityENS4_23SM90_TMA_LOAD_MULTICASTES1A_vS1B_EENS_8epilogue10collective6detail29Sm90TmaWarpSpecializedAdapterINS1F_15DefaultEpilogueISJ_SK_SK_NS1E_6thread17LinearCombinationISJ_Li1EffLNS1J_9ScaleType4KindE0ELNS_15FloatRoundStyleE2ESJ_EENS1_15EpilogueDefaultEEEEEvvEEEEvNT_6ParamsE,(.L_x_204 - _ZN7cutlass13device_kernelINS_4gemm6kernel13GemmUniversalIN4cute5tupleIJiiiiEEENS1_10collective13CollectiveMmaINS1_37MainloopSm90TmaGmmaWarpSpecializedFP8ILi3ENS5_IJNS4_1CILi2EEENSA_ILi1EEESC_EEENS1_35KernelTmaWarpSpecializedCooperativeEEENS5_IJNSA_ILi128EEESG_NSA_ILi64EEEEEENS_12float_e4m3_tENS5_IJlSC_lEEESJ_SK_NS4_8TiledMMAINS4_8MMA_AtomIJNS4_4SM904GMMA31MMA_64x128x32_F32E4M3E4M3_SS_TNILNSO_7ScaleInE1ELSQ_1EEEEEENS4_6LayoutISD_NS5_IJSC_NSA_ILi0EEESU_EEEEENS5_IJNS4_10UnderscoreESX_SX_EEEEENS4_13SM90_TMA_LOADENS4_14ComposedLayoutINS4_7SwizzleILi2ELi4ELi3EEENS4_18smem_ptr_flag_bitsILi8EEENST_INS5_IJNSA_ILi8EEESH_EEENS5_IJSH_SC_EEEEEEEvNS4_8identityENS4_23SM90_TMA_LOAD_MULTICASTES1A_vS1B_EENS_8epilogue10collective6detail29Sm90TmaWarpSpecializedAdapterINS1F_15DefaultEpilogueISJ_SK_SK_NS1E_6thread17LinearCombinationISJ_Li1EffLNS1J_9ScaleType4KindE0ELNS_15FloatRoundStyleE2ESJ_EENS1_15EpilogueDefaultEEEEEvvEEEEvNT_6ParamsE)
        .other          _ZN7cutlass13device_kernelINS_4gemm6kernel13GemmUniversalIN4cute5tupleIJiiiiEEENS1_10collective13CollectiveMmaINS1_37MainloopSm90TmaGmmaWarpSpecializedFP8ILi3ENS5_IJNS4_1CILi2EEENSA_ILi1EEESC_EEENS1_35KernelTmaWarpSpecializedCooperativeEEENS5_IJNSA_ILi128EEESG_NSA_ILi64EEEEEENS_12float_e4m3_tENS5_IJlSC_lEEESJ_SK_NS4_8TiledMMAINS4_8MMA_AtomIJNS4_4SM904GMMA31MMA_64x128x32_F32E4M3E4M3_SS_TNILNSO_7ScaleInE1ELSQ_1EEEEEENS4_6LayoutISD_NS5_IJSC_NSA_ILi0EEESU_EEEEENS5_IJNS4_10UnderscoreESX_SX_EEEEENS4_13SM90_TMA_LOADENS4_14ComposedLayoutINS4_7SwizzleILi2ELi4ELi3EEENS4_18smem_ptr_flag_bitsILi8EEENST_INS5_IJNSA_ILi8EEESH_EEENS5_IJSH_SC_EEEEEEEvNS4_8identityENS4_23SM90_TMA_LOAD_MULTICASTES1A_vS1B_EENS_8epilogue10collective6detail29Sm90TmaWarpSpecializedAdapterINS1F_15DefaultEpilogueISJ_SK_SK_NS1E_6thread17LinearCombinationISJ_Li1EffLNS1J_9ScaleType4KindE0ELNS_15FloatRoundStyleE2ESJ_EENS1_15EpilogueDefaultEEEEEvvEEEEvNT_6ParamsE,@"STO_CUDA_ENTRY STV_DEFAULT"
_ZN7cutlass13device_kernelINS_4gemm6kernel13GemmUniversalIN4cute5tupleIJiiiiEEENS1_10collective13CollectiveMmaINS1_37MainloopSm90TmaGmmaWarpSpecializedFP8ILi3ENS5_IJNS4_1CILi2EEENSA_ILi1EEESC_EEENS1_35KernelTmaWarpSpecializedCooperativeEEENS5_IJNSA_ILi128EEESG_NSA_ILi64EEEEEENS_12float_e4m3_tENS5_IJlSC_lEEESJ_SK_NS4_8TiledMMAINS4_8MMA_AtomIJNS4_4SM904GMMA31MMA_64x128x32_F32E4M3E4M3_SS_TNILNSO_7ScaleInE1ELSQ_1EEEEEENS4_6LayoutISD_NS5_IJSC_NSA_ILi0EEESU_EEEEENS5_IJNS4_10UnderscoreESX_SX_EEEEENS4_13SM90_TMA_LOADENS4_14ComposedLayoutINS4_7SwizzleILi2ELi4ELi3EEENS4_18smem_ptr_flag_bitsILi8EEENST_INS5_IJNSA_ILi8EEESH_EEENS5_IJSH_SC_EEEEEEEvNS4_8identityENS4_23SM90_TMA_LOAD_MULTICASTES1A_vS1B_EENS_8epilogue10collective6detail29Sm90TmaWarpSpecializedAdapterINS1F_15DefaultEpilogueISJ_SK_SK_NS1E_6thread17LinearCombinationISJ_Li1EffLNS1J_9ScaleType4KindE0ELNS_15FloatRoundStyleE2ESJ_EENS1_15EpilogueDefaultEEEEEvvEEEEvNT_6ParamsE:
[----:B------:R-:W-:Y:S01]  /*0000*/  LDC R1, c[0x0][0x28] ;  /* 0x00000a00ff017b82 */ /* 0x000fe20000000800 */
[----:B------:R-:W0:Y:S01]  /*0010*/  S2R R0, SR_TID.X ;  /* 0x0000000000007919 */ /* 0x000e220000002100 */
[----:B------:R-:W-:Y:S01]  /*0020*/  ELECT P0, URZ, PT ;  /* 0x00000000003f782f */ /* 0x000fe20003800000 */
[----:B------:R-:W-:Y:S01]  /*0030*/  BSSY B0, `(.L_x_0) ;  /* 0x000000f000007945 */ /* 0x000fe20003800000 */
[--C-:B0-----:R-:W-:Y:S02]  /*0040*/  SHF.R.U32.HI R2, RZ, 0x5, R0.reuse ;  /* 0x00000005ff027819 */ /* 0x101fe40000011600 */
[----:B------:R-:W-:-:S03]  /*0050*/  SHF.R.U32.HI R3, RZ, 0x7, R0 ;  /* 0x00000007ff037819 */ /* 0x000fc60000011600 */
[----:B------:R-:W0:Y:S04]  /*0060*/  SHFL.IDX PT, R7, R2, RZ, 0x1f ;  /* 0x00001fff02077589 */ /* 0x000e2800000e0000 */
[----:B------:R-:W1:Y:S01]  /*0070*/  SHFL.IDX PT, R3, R3, RZ, 0x1f ;  /* 0x00001fff03037589 */ /* 0x000e6200000e0000 */
[----:B0-----:R-:W-:-:S13]  /*0080*/  ISETP.NE.OR P0, PT, R7, RZ, !P0 ;  /* 0x000000ff0700720c */ /* 0x001fda0004705670 */
[----:B-1----:R-:W-:Y:S05]  /*0090*/  @P0 BRA `(.L_x_1) ;  /* 0x0000000000200947 */ /* 0x002fea0003800000 */
[----:B------:R-:W-:Y:S02]  /*00a0*/  ULDC.64 UR4, c[0x0][0x198] ;  /* 0x0000660000047ab9 */ /* 0x000fe40000000a00 */
[----:B------:R-:W-:Y:S02]  /*00b0*/  UIADD3 UR6, UP0, UR4, 0xf0, URZ ;  /* 0x000000f004067890 */ /* 0x000fe4000ff1e03f */
[----:B------:R-:W-:Y:S02]  /*00c0*/  UIADD3 UR4, UP1, UR4, 0x1f0, URZ ;  /* 0x000001f004047890 */ /* 0x000fe4000ff3e03f */
[----:B------:R-:W-:Y:S02]  /*00d0*/  UIADD3.X UR7, URZ, UR5, URZ, UP0, !UPT ;  /* 0x000000053f077290 */ /* 0x000fe400087fe43f */
[----:B------:R-:W-:-:S07]  /*00e0*/  UIADD3.X UR5, URZ, UR5, URZ, UP1, !UPT ;  /* 0x000000053f057290 */ /* 0x000fce0008ffe43f */
[----:B------:R0:W-:Y:S02]  /*00f0*/  UTMACCTL.PF [UR6] ;  /* 0x00000000060079b9 */ /* 0x0001e40008040000 */
[----:B------:R0:W-:Y:S02]  /*0100*/  UTMACCTL.PF [UR4] ;  /* 0x00000000040079b9 */ /* 0x0001e40008040000 */
[----:B0-----:R-:W-:Y:S01]  /*0110*/  NOP ;  /* 0x0000000000007918 */ /* 0x001fe20000000000 */
.L_x_1:
[----:B------:R-:W-:Y:S05]  /*0120*/  BSYNC B0 ;  /* 0x0000000000007941 */ /* 0x000fea0003800000 */
.L_x_0:
[----:B------:R-:W0:Y:S02]  /*0130*/  SHFL.IDX PT, R4, R2, RZ, 0x1f ;  /* 0x00001fff02047589 */ /* 0x000e2400000e0000 */
[----:B0-----:R-:W-:-:S13]  /*0140*/  ISETP.NE.AND P0, PT, R4, RZ, PT ;  /* 0x000000ff0400720c */ /* 0x001fda0003f05270 */
[----:B------:R-:W-:Y:S05]  /*0150*/  @P0 BRA `(.L_x_2) ;  /* 0x0000000000500947 */ /* 0x000fea0003800000 */
[----:B------:R-:W0:Y:S01]  /*0160*/  S2UR UR8, SR_CgaCtaId ;  /* 0x00000000000879c3 */ /* 0x000e220000008800 */
[----:B------:R-:W-:Y:S01]  /*0170*/  UMOV UR4, 0x400 ;  /* 0x0000040000047882 */ /* 0x000fe20000000000 */
[----:B------:R-:W-:Y:S01]  /*0180*/  UMOV UR5, 0x1 ;  /* 0x0000000100057882 */ /* 0x000fe20000000000 */
[----:B------:R-:W-:Y:S01]  /*0190*/  UMOV UR6, 0x4 ;  /* 0x0000000400067882 */ /* 0x000fe20000000000 */
[----:B------:R-:W-:Y:S01]  /*01a0*/  ELECT P0, URZ, PT ;  /* 0x00000000003f782f */ /* 0x000fe20003800000 */
[----:B------:R-:W-:-:S04]  /*01b0*/  UIADD3 UR6, -UR6, 0x100000, URZ ;  /* 0x0010000006067890 */ /* 0x000fc8000fffe13f */
[----:B------:R-:W-:Y:S02]  /*01c0*/  USHF.L.U32 UR7, UR6, 0xb, URZ ;  /* 0x0000000b06077899 */ /* 0x000fe4000800063f */
[----:B------:R-:W-:Y:S02]  /*01d0*/  USHF.L.U32 UR6, UR6, 0x1, URZ ;  /* 0x0000000106067899 */ /* 0x000fe4000800063f */
[----:B0-----:R-:W-:Y:S02]  /*01e0*/  ULEA UR8, UR8, UR4, 0x18 ;  /* 0x0000000408087291 */ /* 0x001fe4000f8ec03f */
[----:B------:R-:W-:-:S04]  /*01f0*/  UIADD3 UR4, -UR5, 0x100000, URZ ;  /* 0x0010000005047890 */ /* 0x000fc8000fffe13f */
[----:B------:R-:W-:Y:S02]  /*0200*/  USHF.L.U32 UR5, UR4, 0xb, URZ ;  /* 0x0000000b04057899 */ /* 0x000fe4000800063f */
[----:B------:R-:W-:Y:S01]  /*0210*/  USHF.L.U32 UR4, UR4, 0x1, URZ ;  /* 0x0000000104047899 */ /* 0x000fe2000800063f */
[----:B------:R-:W0:Y:S11]  /*0220*/  FENCE.VIEW.ASYNC.S ;  /* 0x00000000000073c6 */ /* 0x000e360000000000 */
[----:B0-----:R0:W1:Y:S01]  /*0230*/  SYNCS.EXCH.64 URZ, [UR8], UR4 ;  /* 0x00000004083f75b2 */ /* 0x0010620008000100 */
[----:B------:R0:W2:Y:S01]  /*0240*/  SYNCS.EXCH.64 URZ, [UR8+0x18], UR6 ;  /* 0x00001806083f75b2 */ /* 0x0000a20008000100 */
[----:B------:R0:W3:Y:S01]  /*0250*/  SYNCS.EXCH.64 URZ, [UR8+0x8], UR4 ;  /* 0x00000804083f75b2 */ /* 0x0000e20008000100 */
[----:B------:R0:W4:Y:S01]  /*0260*/  SYNCS.EXCH.64 URZ, [UR8+0x20], UR6 ;  /* 0x00002006083f75b2 */ /* 0x0001220008000100 */
[----:B------:R0:W0:Y:S01]  /*0270*/  SYNCS.EXCH.64 URZ, [UR8+0x10], UR4 ;  /* 0x00001004083f75b2 */ /* 0x0000220008000100 */
[----:B------:R0:W0:Y:S01]  /*0280*/  SYNCS.EXCH.64 URZ, [UR8+0x28], UR6 ;  /* 0x00002806083f75b2 */ /* 0x0000220008000100 */
[----:B------:R-:W-:Y:S01]  /*0290*/  NOP ;  /* 0x0000000000007918 */ /* 0x000fe20000000000 */
.L_x_2:
[----:B------:R-:W-:Y:S01]  /*02a0*/  SHF.R.S32.HI R5, RZ, 0x1f, R0 ;  /* 0x0000001fff057819 */ /* 0x000fe20000011400 */
[----:B------:R-:W5:Y:S01]  /*02b0*/  SHFL.IDX PT, R2, R2, RZ, 0x1f ;  /* 0x00001fff02027589 */ /* 0x000f6200000e0000 */
[----:B0-----:R-:W0:Y:S01]  /*02c0*/  S2UR UR8, SR_CTAID.X ;  /* 0x00000000000879c3 */ /* 0x001e220000002500 */
[----:B------:R-:W-:Y:S02]  /*02d0*/  ELECT P0, URZ, PT ;  /* 0x00000000003f782f */ /* 0x000fe40003800000 */
[----:B------:R-:W-:Y:S01]  /*02e0*/  LEA.HI R5, R5, R0, RZ, 0x7 ;  /* 0x0000000005057211 */ /* 0x000fe200078f38ff */
[----:B------:R-:W1:Y:S01]  /*02f0*/  S2R R8, SR_CTAID.Y ;  /* 0x0000000000087919 */ /* 0x000e620000002600 */
[----:B------:R-:W-:Y:S01]  /*0300*/  SHF.R.S32.HI R11, RZ, 0x1f, R4 ;  /* 0x0000001fff0b7819 */ /* 0x000fe20000011404 */
[----:B------:R-:W-:Y:S01]  /*0310*/  ULDC UR4, c[0x0][0x150] ;  /* 0x0000540000047ab9 */ /* 0x000fe20000000800 */
[----:B------:R-:W-:Y:S01]  /*0320*/  LOP3.LUT R5, R5, 0xffffff80, RZ, 0xc0, !PT ;  /* 0xffffff8005057812 */ /* 0x000fe200078ec0ff */
[----:B------:R-:W-:Y:S01]  /*0330*/  VIADD R16, R3, 0xffffffff ;  /* 0xffffffff03107836 */ /* 0x000fe20000000000 */
[----:B------:R-:W-:Y:S01]  /*0340*/  LEA.HI R11, R11, R4, RZ, 0x2 ;  /* 0x000000040b0b7211 */ /* 0x000fe200078f10ff */
[----:B------:R-:W2:Y:S01]  /*0350*/  LDC R12, c[0x0][0x144] ;  /* 0x00005100ff0c7b82 */ /* 0x000ea20000000800 */
[----:B------:R-:W-:Y:S01]  /*0360*/  NOP ;  /* 0x0000000000007918 */ /* 0x000fe20000000000 */
[----:B------:R-:W-:Y:S01]  /*0370*/  IMAD.IADD R6, R0, 0x1, -R5 ;  /* 0x0000000100067824 */ /* 0x000fe200078e0a05 */
[----:B------:R-:W-:Y:S01]  /*0380*/  LOP3.LUT R11, R11, 0x3ffffffc, RZ, 0xc0, !PT ;  /* 0x3ffffffc0b0b7812 */ /* 0x000fe200078ec0ff */
[----:B------:R-:W-:Y:S01]  /*0390*/  NOP ;  /* 0x0000000000007918 */ /* 0x000fe20000000000 */
[----:B------:R-:W-:-:S02]  /*03a0*/  ISETP.NE.AND P4, PT, R3, RZ, PT ;  /* 0x000000ff0300720c */ /* 0x000fc40003f85270 */
[----:B------:R-:W-:Y:S01]  /*03b0*/  SHF.R.S32.HI R5, RZ, 0x1f, R6 ;  /* 0x0000001fff057819 */ /* 0x000fe20000011406 */
[----:B------:R-:W-:Y:S01]  /*03c0*/  IMAD.IADD R4, R4, 0x1, -R11 ;  /* 0x0000000104047824 */ /* 0x000fe200078e0a0b */
[----:B------:R-:W3:Y:S01]  /*03d0*/  LDC R14, c[0x0][0x140] ;  /* 0x00005000ff0e7b82 */ /* 0x000ee20000000800 */
[----:B------:R-:W-:Y:S02]  /*03e0*/  ISETP.GE.U32.AND P6, PT, R16, 0x2, PT ;  /* 0x000000021000780c */ /* 0x000fe40003fc6070 */
[----:B------:R-:W-:Y:S02]  /*03f0*/  LEA.HI R5, R5, R6, RZ, 0x3 ;  /* 0x0000000605057211 */ /* 0x000fe400078f18ff */
[----:B-----5:R-:W-:Y:S02]  /*0400*/  ISETP.NE.OR P0, PT, R2, RZ, !P0 ;  /* 0x000000ff0200720c */ /* 0x020fe40004705670 */
[--C-:B------:R-:W-:Y:S01]  /*0410*/  SHF.R.S32.HI R2, RZ, 0x3, R5.reuse ;  /* 0x00000003ff027819 */ /* 0x100fe20000011405 */
[----:B------:R-:W5:Y:S01]  /*0420*/  LDC R13, c[0x0][0x148] ;  /* 0x00005200ff0d7b82 */ /* 0x000f620000000800 */
[----:B------:R-:W-:-:S02]  /*0430*/  SHF.R.S32.HI R5, RZ, 0x1f, R5 ;  /* 0x0000001fff057819 */ /* 0x000fc40000011405 */
[----:B0-----:R-:W-:Y:S02]  /*0440*/  I2FP.F32.U32 R10, UR8 ;  /* 0x00000008000a7c45 */ /* 0x001fe40008201000 */
[----:B------:R-:W-:-:S03]  /*0450*/  LEA.HI R5, R5, R2, RZ, 0x2 ;  /* 0x0000000205057211 */ /* 0x000fc600078f10ff */
[----:B------:R-:W-:Y:S01]  /*0460*/  FMUL R10, R10, UR4 ;  /* 0x000000040a0a7c20 */ /* 0x000fe20008400000 */
[----:B------:R-:W-:Y:S01]  /*0470*/  LOP3.LUT R5, R5, 0xfffffffc, RZ, 0xc0, !PT ;  /* 0xfffffffc05057812 */ /* 0x000fe200078ec0ff */
[----:B------:R-:W-:Y:S01]  /*0480*/  VOTEU.ALL UP0, P0 ;  /* 0x00000000003f7886 */ /* 0x000fe20000000000 */
[----:B-1----:R-:W-:Y:S01]  /*0490*/  I2FP.F32.U32 R11, R8 ;  /* 0x00000008000b7245 */ /* 0x002fe20000201000 */
[----:B------:R-:W-:Y:S01]  /*04a0*/  ULDC UR4, c[0x0][0x154] ;  /* 0x0000550000047ab9 */ /* 0x000fe20000000800 */
[----:B------:R-:W-:Y:S01]  /*04b0*/  VOTEU.ALL UP1, P0 ;  /* 0x00000000003f7886 */ /* 0x000fe20000020000 */
[----:B------:R-:W0:Y:S01]  /*04c0*/  F2I.U32.TRUNC.NTZ R10, R10 ;  /* 0x0000000a000a7305 */ /* 0x000e22000020f000 */
[----:B------:R-:W-:Y:S01]  /*04d0*/  IMAD.IADD R5, R2, 0x1, -R5 ;  /* 0x0000000102057824 */ /* 0x000fe200078e0a05 */
[----:B------:R-:W1:Y:S01]  /*04e0*/  @!UP0 S2UR UR7, SR_CgaCtaId ;  /* 0x00000000000789c3 */ /* 0x000e620000008800 */
[----:B------:R-:W-:Y:S01]  /*04f0*/  @!UP0 UMOV UR6, 0x400 ;  /* 0x0000040000068882 */ /* 0x000fe20000000000 */
[----:B---3--:R-:W-:Y:S01]  /*0500*/  ISETP.EQ.U32.AND P3, PT, R14, 0x1, PT ;  /* 0x000000010e00780c */ /* 0x008fe20003f62070 */
[----:B------:R-:W-:-:S05]  /*0510*/  IMAD R5, R4, 0x4, R5 ;  /* 0x0000000404057824 */ /* 0x000fca00078e0205 */
[----:B------:R-:W-:-:S04]  /*0520*/  LEA.HI R2, R5, R5, RZ, 0x1 ;  /* 0x0000000505027211 */ /* 0x000fc800078f08ff */
[----:B------:R-:W-:Y:S01]  /*0530*/  LOP3.LUT R4, R2, 0xfffffffe, RZ, 0xc0, !PT ;  /* 0xfffffffe02047812 */ /* 0x000fe200078ec0ff */
[----:B0-----:R-:W-:Y:S02]  /*0540*/  IMAD.MOV R15, RZ, RZ, -R10 ;  /* 0x000000ffff0f7224 */ /* 0x001fe400078e0a0a */
[----:B------:R-:W-:Y:S01]  /*0550*/  FMUL R10, R11, UR4 ;  /* 0x000000040b0a7c20 */ /* 0x000fe20008400000 */
[----:B------:R-:W-:Y:S01]  /*0560*/  SHF.R.S32.HI R2, RZ, 0x1f, R7 ;  /* 0x0000001fff027819 */ /* 0x000fe20000011407 */
[----:B------:R-:W-:Y:S01]  /*0570*/  UMOV UR4, 0x20 ;  /* 0x0000002000047882 */ /* 0x000fe20000000000 */
[----:B--2---:R-:W-:Y:S01]  /*0580*/  IMAD R12, R12, R15, UR8 ;  /* 0x000000080c0c7e24 */ /* 0x004fe2000f8e020f */
[----:B------:R-:W-:-:S04]  /*0590*/  @!UP0 UIADD3 UR4, -UR4, 0x100000, URZ ;  /* 0x0010000004048890 */ /* 0x000fc8000fffe13f */
[----:B------:R-:W-:Y:S02]  /*05a0*/  @!UP0 USHF.L.U32 UR5, UR4, 0xb, URZ ;  /* 0x0000000b04058899 */ /* 0x000fe4000800063f */
[----:B------:R-:W-:Y:S01]  /*05b0*/  @!UP0 USHF.L.U32 UR4, UR4, 0x1, URZ ;  /* 0x0000000104048899 */ /* 0x000fe2000800063f */
[C---:B------:R-:W-:Y:S01]  /*05c0*/  IMAD.IADD R11, R5.reuse, 0x1, -R4 ;  /* 0x00000001050b7824 */ /* 0x040fe200078e0a04 */
[----:B------:R-:W0:Y:S01]  /*05d0*/  F2I.U32.TRUNC.NTZ R10, R10 ;  /* 0x0000000a000a7305 */ /* 0x000e22000020f000 */
[----:B------:R-:W-:Y:S01]  /*05e0*/  LEA.HI R2, R2, R7, RZ, 0x2 ;  /* 0x0000000702027211 */ /* 0x000fe200078f10ff */
[----:B------:R-:W-:Y:S02]  /*05f0*/  IMAD.SHL.U32 R4, R5, 0x4, RZ ;  /* 0x0000000405047824 */ /* 0x000fe400078e00ff */
[----:B------:R-:W-:Y:S01]  /*0600*/  ISETP.NE.AND P2, PT, R11, R12, PT ;  /* 0x0000000c0b00720c */ /* 0x000fe20003f45270 */
[----:B-1----:R-:W-:Y:S01]  /*0610*/  @!UP0 ULEA UR6, UR7, UR6, 0x18 ;  /* 0x0000000607068291 */ /* 0x002fe2000f8ec03f */
[----:B------:R-:W-:Y:S01]  /*0620*/  LOP3.LUT R2, R2, 0xfffffffc, RZ, 0xc0, !PT ;  /* 0xfffffffc02027812 */ /* 0x000fe200078ec0ff */
[----:B------:R-:W-:Y:S01]  /*0630*/  VOTEU.ALL UP0, P0 ;  /* 0x00000000003f7886 */ /* 0x000fe20000000000 */
[----:B------:R-:W-:-:S02]  /*0640*/  LOP3.LUT R5, R5, 0xc, R4, 0x78, !PT ;  /* 0x0000000c05057812 */ /* 0x000fc400078e7804 */
[----:B------:R-:W-:Y:S01]  /*0650*/  LOP3.LUT P0, RZ, R6, 0x7, RZ, 0xc0, !PT ;  /* 0x0000000706ff7812 */ /* 0x000fe2000780c0ff */
[----:B------:R-:W-:Y:S02]  /*0660*/  IMAD.IADD R7, R7, 0x1, -R2 ;  /* 0x0000000107077824 */ /* 0x000fe400078e0a02 */
[----:B------:R-:W-:Y:S01]  /*0670*/  IMAD.MOV.U32 R6, RZ, RZ, 0x1 ;  /* 0x00000001ff067424 */ /* 0x000fe200078e00ff */
[----:B------:R-:W-:Y:S01]  /*0680*/  ISETP.LT.U32.AND P0, PT, R5, 0x2, !P0 ;  /* 0x000000020500780c */ /* 0x000fe20004701070 */
[----:B0-----:R-:W-:Y:S01]  /*0690*/  IMAD.MOV R20, RZ, RZ, -R10 ;  /* 0x000000ffff147224 */ /* 0x001fe200078e0a0a */
[----:B------:R-:W-:Y:S01]  /*06a0*/  ISETP.NE.AND P1, PT, R7, 0x3, PT ;  /* 0x000000030700780c */ /* 0x000fe20003f25270 */
[----:B------:R-:W0:Y:S02]  /*06b0*/  FENCE.VIEW.ASYNC.S ;  /* 0x00000000000073c6 */ /* 0x000e240000000000 */
[----:B0-----:R0:W1:Y:S01]  /*06c0*/  @!UP0 SYNCS.EXCH.64 URZ, [UR6+0x40], UR4 ;  /* 0x00004004063f85b2 */ /* 0x0010620008000100 */
[----:B------:R-:W-:Y:S01]  /*06d0*/  @P2 LEA.HI R2, R5, R5, RZ, 0x1 ;  /* 0x0000000505022211 */ /* 0x000fe200078f08ff */
[----:B-----5:R-:W-:Y:S01]  /*06e0*/  IMAD R11, R13, R20, R8 ;  /* 0x000000140d0b7224 */ /* 0x020fe200078e0208 */
[----:B------:R-:W-:-:S02]  /*06f0*/  ISETP.EQ.OR P1, PT, R7, RZ, !P1 ;  /* 0x000000ff0700720c */ /* 0x000fc40004f22670 */
[----:B------:R-:W-:Y:S02]  /*0700*/  @P2 SHF.R.S32.HI R2, RZ, 0x1, R2 ;  /* 0x00000001ff022819 */ /* 0x000fe40000011402 */
[----:B------:R-:W-:Y:S02]  /*0710*/  ISETP.EQ.AND P1, PT, R3, RZ, P1 ;  /* 0x000000ff0300720c */ /* 0x000fe40000f22270 */
[----:B------:R-:W-:Y:S02]  /*0720*/  @P2 ISETP.NE.AND P5, PT, R2, R11, PT ;  /* 0x0000000b0200220c */ /* 0x000fe40003fa5270 */
[----:B------:R-:W-:Y:S02]  /*0730*/  SEL R3, RZ, 0x1, !P0 ;  /* 0x00000001ff037807 */ /* 0x000fe40004000000 */
[----:B------:R-:W-:Y:S02]  /*0740*/  @P2 SEL R6, RZ, 0x1, P5 ;  /* 0x00000001ff062807 */ /* 0x000fe40002800000 */
[----:B------:R-:W-:Y:S01]  /*0750*/  SEL R4, RZ, 0x1, !P1 ;  /* 0x00000001ff047807 */ /* 0x000fe20004800000 */
[----:B------:R0:W2:Y:S01]  /*0760*/  @!UP1 SYNCS.EXCH.64 URZ, [UR6+0x48], UR4 ;  /* 0x00004804063f95b2 */ /* 0x0000a20008000100 */
[----:B------:R-:W-:Y:S01]  /*0770*/  LOP3.LUT R6, R6, R3, RZ, 0xc0, !PT ;  /* 0x0000000306067212 */ /* 0x000fe200078ec0ff */
[----:B------:R-:W-:Y:S01]  /*0780*/  NOP ;  /* 0x0000000000007918 */ /* 0x000fe20000000000 */
[----:B------:R-:W-:Y:S01]  /*0790*/  SEL R4, R4, 0x2, P6 ;  /* 0x0000000204047807 */ /* 0x000fe20003000000 */
[----:B------:R-:W-:Y:S06]  /*07a0*/  @!P3 BRA `(.L_x_3) ;  /* 0x000000000008b947 */ /* 0x000fec0003800000 */
[----:B-12-4-:R-:W-:Y:S01]  /*07b0*/  UCGABAR_ARV ;  /* 0x00000000000079c7 */ /* 0x016fe20008000000 */
[----:B------:R-:W-:Y:S05]  /*07c0*/  BRA `(.L_x_4) ;  /* 0x0000000000047947 */ /* 0x000fea0003800000 */
.L_x_3:
[----:B-12-4-:R-:W-:Y:S01]  /*07d0*/  NOP ;  /* 0x0000000000007918 */ /* 0x016fe20000000000 */
.L_x_4:
[----:B------:R-:W1:Y:S01]  /*07e0*/  LDC R2, c[0x0][0x65c] ;  /* 0x00019700ff027b82 */ /* 0x000e620000000800 */
[----:B------:R-:W-:Y:S01]  /*07f0*/  IMAD.MOV.U32 R3, RZ, RZ, RZ ;  /* 0x000000ffff037224 */ /* 0x000fe200078e00ff */
[----:B-1----:R-:W-:Y:S01]  /*0800*/  ISETP.NE.AND P2, PT, R2, 0x1, PT ;  /* 0x000000010200780c */ /* 0x002fe20003f45270 */
[----:B------:R-:W-:-:S12]  /*0810*/  IMAD.U32 R2, RZ, RZ, UR8 ;  /* 0x00000008ff027e24 */ /* 0x000fd8000f8e00ff */
[----:B------:R-:W1:Y:S01]  /*0820*/  @P2 LDC R15, c[0x0][0x10] ;  /* 0x00000400ff0f2b82 */ /* 0x000e620000000800 */
[----:B------:R-:W-:Y:S02]  /*0830*/  @P2 IMAD.MOV.U32 R9, RZ, RZ, RZ ;  /* 0x000000ffff092224 */ /* 0x000fe400078e00ff */
[----:B------:R-:W-:-:S05]  /*0840*/  @P2 IMAD.MOV.U32 R17, RZ, RZ, RZ ;  /* 0x000000ffff112224 */ /* 0x000fca00078e00ff */
[----:B------:R-:W2:Y:S01]  /*0850*/  @!P2 LDC R11, c[0x0][0xc] ;  /* 0x00000300ff0bab82 */ /* 0x000ea20000000800 */
[----:B-1----:R-:W-:-:S04]  /*0860*/  @P2 IMAD.WIDE.U32 R14, R15, UR8, R8 ;  /* 0x000000080f0e2c25 */ /* 0x002fc8000f8e0008 */
[----:B--2---:R-:W-:-:S04]  /*0870*/  @!P2 IMAD.WIDE.U32 R10, R8, R11, R2 ;  /* 0x0000000b080aa225 */ /* 0x004fc800078e0002 */
[----:B------:R-:W-:Y:S02]  /*0880*/  @P2 IMAD.MOV.U32 R2, RZ, RZ, R14 ;  /* 0x000000ffff022224 */ /* 0x000fe400078e000e */
[----:B------:R-:W-:Y:S02]  /*0890*/  @P2 IMAD.IADD R3, R15, 0x1, R17 ;  /* 0x000000010f032824 */ /* 0x000fe400078e0211 */
[----:B------:R-:W-:Y:S02]  /*08a0*/  @!P2 IMAD.MOV.U32 R2, RZ, RZ, R10 ;  /* 0x000000ffff02a224 */ /* 0x000fe400078e000a */
[----:B------:R-:W-:Y:S01]  /*08b0*/  @!P2 IMAD.MOV.U32 R3, RZ, RZ, R11 ;  /* 0x000000ffff03a224 */ /* 0x000fe200078e000b */
[----:B------:R-:W-:Y:S06]  /*08c0*/  @!P3 BRA `(.L_x_5) ;  /* 0x00000000000cb947 */ /* 0x000fec0003800000 */
[----:B------:R-:W-:Y:S01]  /*08d0*/  UCGABAR_WAIT ;  /* 0x0000000000007dc7 */ /* 0x000fe20008000000 */
[----:B------:R-:W-:Y:S01]  /*08e0*/  CCTL.IVALL ;  /* 0x00000000ff00798f */ /* 0x000fe20002000000 */
[----:B------:R-:W-:Y:S05]  /*08f0*/  BRA `(.L_x_6) ;  /* 0x0000000000047947 */ /* 0x000fea0003800000 */
.L_x_5:
[----:B------:R-:W-:Y:S06]  /*0900*/  BAR.SYNC.DEFER_BLOCKING 0x0 ;  /* 0x0000000000007b1d */ /* 0x000fec0000010000 */
.L_x_6:
[----:B------:R-:W-:Y:S05]  /*0910*/  @!P4 BRA `(.L_x_7) ;  /* 0x000000740040c947 */ /* 0x000fea0003800000 */
[----:B------:R-:W-:-:S13]  /*0920*/  ISETP.GT.U32.AND P0, PT, R16, 0x1, PT ;  /* 0x000000011000780c */ /* 0x000fda0003f04070 */
[----:B0-----:R-:W-:Y:S05]  /*0930*/  @P0 EXIT ;  /* 0x000000000000094d */ /* 0x001fea0003800000 */
[----:B------:R-:W-:Y:S01]  /*0940*/  ULDC.64 UR4, c[0x0][0x650] ;  /* 0x0001940000047ab9 */ /* 0x000fe20000000a00 */
[----:B------:R-:W-:Y:S01]  /*0950*/  PRMT R14, RZ, 0x7610, R14 ;  /* 0x00007610ff0e7816 */ /* 0x000fe2000000000e */
[----:B------:R-:W-:Y:S01]  /*0960*/  IMAD.MOV.U32 R10, RZ, RZ, -0x1 ;  /* 0xffffffffff0a7424 */ /* 0x000fe200078e00ff */
[----:B------:R-:W-:Y:S01]  /*0970*/  ISETP.GE.U32.AND P0, PT, R2, UR4, PT ;  /* 0x0000000402007c0c */ /* 0x000fe2000bf06070 */
[----:B------:R-:W-:Y:S02]  /*0980*/  IMAD.MOV.U32 R11, RZ, RZ, -0x1 ;  /* 0xffffffffff0b7424 */ /* 0x000fe400078e00ff */
[----:B------:R-:W-:Y:S01]  /*0990*/  IMAD.MOV.U32 R7, RZ, RZ, -0x1 ;  /* 0xffffffffff077424 */ /* 0x000fe200078e00ff */
[----:B------:R-:W-:-:S13]  /*09a0*/  ISETP.GE.U32.AND.EX P0, PT, R3, UR5, PT, P0 ;  /* 0x0000000503007c0c */ /* 0x000fda000bf06100 */
[----:B------:R-:W-:Y:S05]  /*09b0*/  @P0 BRA `(.L_x_8) ;  /* 0x0000000400280947 */ /* 0x000fea0003800000 */
[----:B------:R-:W0:Y:S01]  /*09c0*/  LDC.64 R22, c[0x0][0x628] ;  /* 0x00018a00ff167b82 */ /* 0x000e220000000a00 */
[----:B------:R-:W-:Y:S02]  /*09d0*/  IMAD.MOV.U32 R10, RZ, RZ, R2 ;  /* 0x000000ffff0a7224 */ /* 0x000fe400078e0002 */
[----:B------:R-:W-:-:S05]  /*09e0*/  IMAD.MOV.U32 R11, RZ, RZ, R3 ;  /* 0x000000ffff0b7224 */ /* 0x000fca00078e0003 */
[----:B------:R-:W1:Y:S08]  /*09f0*/  LDC R18, c[0x0][0x630] ;  /* 0x00018c00ff127b82 */ /* 0x000e700000000800 */
[----:B------:R-:W2:Y:S01]  /*0a00*/  LDC.64 R24, c[0x0][0x620] ;  /* 0x00018800ff187b82 */ /* 0x000ea20000000a00 */
[----:B0-----:R-:W-:-:S04]  /*0a10*/  ISETP.NE.U32.AND P0, PT, R22, RZ, PT ;  /* 0x000000ff1600720c */ /* 0x001fc80003f05070 */
[----:B------:R-:W-:-:S13]  /*0a20*/  ISETP.NE.AND.EX P0, PT, R23, RZ, PT, P0 ;  /* 0x000000ff1700720c */ /* 0x000fda0003f05300 */
[----:B-12---:R-:W-:Y:S05]  /*0a30*/  @!P0 BRA `(.L_x_9) ;  /* 0x0000000000288947 */ /* 0x006fea0003800000 */
[----:B------:R-:W0:Y:S02]  /*0a40*/  LDC R7, c[0x0][0x634] ;  /* 0x00018d00ff077b82 */ /* 0x000e240000000800 */
[----:B0-----:R-:W-:-:S05]  /*0a50*/  IADD3 R7, P0, R2, R7, RZ ;  /* 0x0000000702077210 */ /* 0x001fca0007f1e0ff */
[----:B------:R-:W-:-:S04]  /*0a60*/  IMAD.X R19, RZ, RZ, R3, P0 ;  /* 0x000000ffff137224 */ /* 0x000fc800000e0603 */
[----:B------:R-:W-:-:S04]  /*0a70*/  IMAD.WIDE.U32 R10, R19, R22, RZ ;  /* 0x00000016130a7225 */ /* 0x000fc800078e00ff */
[----:B------:R-:W-:-:S04]  /*0a80*/  IMAD.WIDE.U32 R14, P0, R7, R23, R10 ;  /* 0x00000017070e7225 */ /* 0x000fc8000780000a */
[----:B------:R-:W-:-:S04]  /*0a90*/  IMAD.WIDE.U32 R10, R7, R22, RZ ;  /* 0x00000016070a7225 */ /* 0x000fc800078e00ff */
[----:B------:R-:W-:Y:S01]  /*0aa0*/  IMAD.X R17, RZ, RZ, RZ, P0 ;  /* 0x000000ffff117224 */ /* 0x000fe200000e06ff */
[----:B------:R-:W-:Y:S01]  /*0ab0*/  IADD3 RZ, P0, R11, R14, RZ ;  /* 0x0000000e0bff7210 */ /* 0x000fe20007f1e0ff */
[----:B------:R-:W-:-:S04]  /*0ac0*/  IMAD.MOV.U32 R16, RZ, RZ, R15 ;  /* 0x000000ffff107224 */ /* 0x000fc800078e000f */
[----:B------:R-:W-:-:S08]  /*0ad0*/  IMAD.WIDE.U32.X R10, R19, R23, R16, P0 ;  /* 0x00000017130a7225 */ /* 0x000fd000000e0410 */
.L_x_9:
[----:B------:R-:W0:Y:S01]  /*0ae0*/  LDC.64 R26, c[0x0][0x640] ;  /* 0x00019000ff1a7b82 */ /* 0x000e220000000a00 */
[--C-:B------:R-:W-:Y:S01]  /*0af0*/  SHF.R.U64 R28, R10, R18, R11.reuse ;  /* 0x000000120a1c7219 */ /* 0x100fe2000000120b */
[----:B------:R-:W-:Y:S01]  /*0b00*/  IMAD R29, R13, R20, R8 ;  /* 0x000000140d1d7224 */ /* 0x000fe200078e0208 */
[----:B------:R-:W-:Y:S01]  /*0b10*/  SHF.R.U32.HI R7, RZ, R18, R11 ;  /* 0x00000012ff077219 */ /* 0x000fe2000001160b */
[----:B------:R-:W-:Y:S01]  /*0b20*/  IMAD.MOV.U32 R23, RZ, RZ, 0x1 ;  /* 0x00000001ff177424 */ /* 0x000fe200078e00ff */
[----:B------:R-:W-:-:S03]  /*0b30*/  IADD3 R9, P0, RZ, -R28, RZ ;  /* 0x8000001cff097210 */ /* 0x000fc60007f1e0ff */
[----:B------:R-:W1:Y:S02]  /*0b40*/  LDC R16, c[0x0][0x618] ;  /* 0x00018600ff107b82 */ /* 0x000e640000000800 */
[----:B------:R-:W-:Y:S02]  /*0b50*/  IMAD.X R7, RZ, RZ, ~R7, P0 ;  /* 0x000000ffff077224 */ /* 0x000fe400000e0e07 */
[----:B------:R-:W-:-:S04]  /*0b60*/  IMAD.WIDE.U32 R10, R9, R24, R2 ;  /* 0x00000018090a7225 */ /* 0x000fc800078e0002 */
[----:B------:R-:W2:Y:S01]  /*0b70*/  LDC R15, c[0x0][0x608] ;  /* 0x00018200ff0f7b82 */ /* 0x000ea20000000800 */
[----:B------:R-:W-:-:S04]  /*0b80*/  IMAD R14, R7, R24, RZ ;  /* 0x00000018070e7224 */ /* 0x000fc800078e02ff */
[----:B------:R-:W-:-:S03]  /*0b90*/  IMAD R7, R9, R25, R14 ;  /* 0x0000001909077224 */ /* 0x000fc600078e020e */
[----:B------:R-:W3:Y:S01]  /*0ba0*/  LDC R22, c[0x0][0x658] ;  /* 0x00019600ff167b82 */ /* 0x000ee20000000800 */
[----:B------:R-:W-:Y:S01]  /*0bb0*/  IMAD.IADD R7, R11, 0x1, R7 ;  /* 0x000000010b077824 */ /* 0x000fe200078e0207 */
[----:B0-----:R-:W-:-:S04]  /*0bc0*/  ISETP.NE.U32.AND P0, PT, R26, RZ, PT ;  /* 0x000000ff1a00720c */ /* 0x001fc80003f05070 */
[----:B------:R-:W-:Y:S02]  /*0bd0*/  ISETP.NE.AND.EX P0, PT, R27, RZ, PT, P0 ;  /* 0x000000ff1b00720c */ /* 0x000fe40003f05300 */
[----:B------:R-:W0:Y:S01]  /*0be0*/  LDC R18, c[0x0][0x600] ;  /* 0x00018000ff127b82 */ /* 0x000e220000000800 */
[-CC-:B-1----:R-:W-:Y:S02]  /*0bf0*/  SHF.R.U64 R19, R10, R16.reuse, R7.reuse ;  /* 0x000000100a137219 */ /* 0x182fe40000001207 */
[----:B------:R-:W-:Y:S01]  /*0c00*/  SHF.R.U32.HI R10, RZ, R16, R7 ;  /* 0x00000010ff0a7219 */ /* 0x000fe20000011607 */
[----:B------:R-:W-:-:S04]  /*0c10*/  IMAD.MOV.U32 R7, RZ, RZ, -0x1 ;  /* 0xffffffffff077424 */ /* 0x000fc800078e00ff */
[----:B------:R-:W1:Y:S01]  /*0c20*/  LDC R21, c[0x0][0x648] ;  /* 0x00019200ff157b82 */ /* 0x000e620000000800 */
[-CC-:B--2---:R-:W-:Y:S02]  /*0c30*/  SHF.R.U64 R16, R19, R15.reuse, R10.reuse ;  /* 0x0000000f13107219 */ /* 0x184fe4000000120a */
[----:B------:R-:W-:-:S05]  /*0c40*/  SHF.R.U32.HI R9, RZ, R15, R10 ;  /* 0x0000000fff097219 */ /* 0x000fca000001160a */
[----:B------:R-:W2:Y:S01]  /*0c50*/  LDC R24, c[0x0][0x638] ;  /* 0x00018e00ff187b82 */ /* 0x000ea20000000800 */
[-CC-:B---3--:R-:W-:Y:S02]  /*0c60*/  SHF.R.U64 R20, R16, R22.reuse, R9.reuse ;  /* 0x0000001610147219 */ /* 0x188fe40000001209 */
[-C--:B------:R-:W-:Y:S02]  /*0c70*/  SHF.L.U32 R7, R7, R22.reuse, RZ ;  /* 0x0000001607077219 */ /* 0x080fe400000006ff */
[----:B------:R-:W-:Y:S01]  /*0c80*/  SHF.R.U32.HI R9, RZ, R22, R9 ;  /* 0x00000016ff097219 */ /* 0x000fe20000011609 */
[----:B------:R-:W-:Y:S01]  /*0c90*/  IMAD.MOV.U32 R8, RZ, RZ, R20 ;  /* 0x000000ffff087224 */ /* 0x000fe200078e0014 */
[----:B------:R-:W-:Y:S01]  /*0ca0*/  LOP3.LUT R13, RZ, R7, RZ, 0x33, !PT ;  /* 0x00000007ff0d7212 */ /* 0x000fe200078e33ff */
[----:B------:R-:W3:Y:S01]  /*0cb0*/  LDC R25, c[0x0][0x610] ;  /* 0x00018400ff197b82 */ /* 0x000ee20000000800 */
[----:B------:R-:W-:Y:S05]  /*0cc0*/  @!P0 BRA `(.L_x_10) ;  /* 0x0000000000288947 */ /* 0x000fea0003800000 */
[----:B------:R-:W4:Y:S02]  /*0cd0*/  LDC R7, c[0x0][0x64c] ;  /* 0x00019300ff077b82 */ /* 0x000f240000000800 */
[----:B----4-:R-:W-:-:S05]  /*0ce0*/  IADD3 R7, P0, R20, R7, RZ ;  /* 0x0000000714077210 */ /* 0x010fca0007f1e0ff */
        /* <DEDUP_REMOVED lines=8> */
.L_x_10:
[----:B-1----:R-:W-:Y:S01]  /*0d70*/  SHF.R.U64 R9, R8, R21, R9 ;  /* 0x0000001508097219 */ /* 0x002fe20000001209 */
[----:B0-----:R-:W-:Y:S01]  /*0d80*/  VIADD R10, R18, 0xffffffff ;  /* 0xffffffff120a7836 */ /* 0x001fe20000000000 */
[----:B------:R-:W-:Y:S01]  /*0d90*/  SHF.L.U32 R7, R23, R22, RZ ;  /* 0x0000001617077219 */ /* 0x000fe200000006ff */
[----:B------:R-:W-:Y:S01]  /*0da0*/  IMAD.MOV.U32 R14, RZ, RZ, 0x1 ;  /* 0x00000001ff0e7424 */ /* 0x000fe200078e00ff */
[----:B------:R-:W-:Y:S01]  /*0db0*/  LOP3.LUT R8, R16, R13, RZ, 0xc0, !PT ;  /* 0x0000000d10087212 */ /* 0x000fe200078ec0ff */
[----:B------:R-:W-:Y:S01]  /*0dc0*/  IMAD.MOV R11, RZ, RZ, -R9 ;  /* 0x000000ffff0b7224 */ /* 0x000fe200078e0a09 */
[----:B------:R-:W-:Y:S02]  /*0dd0*/  SEL R12, R12, R29, !P2 ;  /* 0x0000001d0c0c7207 */ /* 0x000fe40005000000 */
[----:B------:R-:W-:Y:S01]  /*0de0*/  LOP3.LUT R10, R19, R10, RZ, 0xc0, !PT ;  /* 0x0000000a130a7212 */ /* 0x000fe200078ec0ff */
[----:B------:R-:W-:Y:S02]  /*0df0*/  IMAD R9, R7, R9, R8 ;  /* 0x0000000907097224 */ /* 0x000fe400078e0208 */
[----:B--2---:R-:W-:-:S02]  /*0e00*/  IMAD R7, R11, R24, R20 ;  /* 0x000000180b077224 */ /* 0x004fc400078e0214 */
[----:B---3--:R-:W-:Y:S02]  /*0e10*/  IMAD R12, R9, R25, R12 ;  /* 0x00000019090c7224 */ /* 0x008fe400078e020c */
[----:B------:R-:W-:-:S05]  /*0e20*/  IMAD R7, R7, R18, R10 ;  /* 0x0000001207077224 */ /* 0x000fca00078e020a */
[----:B------:R-:W-:Y:S02]  /*0e30*/  SEL R11, R7, R12, !P2 ;  /* 0x0000000c070b7207 */ /* 0x000fe40005000000 */
[----:B------:R-:W-:Y:S01]  /*0e40*/  SEL R10, R12, R7, !P2 ;  /* 0x000000070c0a7207 */ /* 0x000fe20005000000 */
[----:B------:R-:W-:-:S07]  /*0e50*/  IMAD.MOV.U32 R7, RZ, RZ, R28 ;  /* 0x000000ffff077224 */ /* 0x000fce00078e001c */
.L_x_8:
[----:B------:R-:W-:-:S08]  /*0e60*/  NOP ;  /* 0x0000000000007918 */ /* 0x000fd00000000000 */
[----:B------:R-:W0:Y:S02]  /*0e70*/  USETMAXREG.TRY_ALLOC.CTAPOOL UP0, 0xe8 ;  /* 0x000000e8000079c8 */ /* 0x000e240008000600 */
[----:B0-----:R-:W-:-:S13]  /*0e80*/  PLOP3.LUT P0, PT, PT, PT, UP0, 0x80, 0x0 ;  /* 0x000000000000781c */ /* 0x001fda0003f0f008 */
[----:B------:R-:W-:Y:S05]  /*0e90*/  @!P0 BRA `(.L_x_8) ;  /* 0xfffffffc00f08947 */ /* 0x000fea000383ffff */
[----:B------:R-:W-:Y:S01]  /*0ea0*/  ULDC.64 UR4, c[0x0][0x598] ;  /* 0x0001660000047ab9 */ /* 0x000fe20000000a00 */
[----:B------:R-:W-:Y:S01]  /*0eb0*/  ULDC.64 UR16, c[0x0][0x208] ;  /* 0x0000820000107ab9 */ /* 0x000fe20000000a00 */
[----:B------:R-:W-:-:S04]  /*0ec0*/  ISETP.NE.U32.AND P0, PT, RZ, UR4, PT ;  /* 0x00000004ff007c0c */ /* 0x000fc8000bf05070 */
[----:B------:R-:W-:-:S13]  /*0ed0*/  ISETP.NE.AND.EX P0, PT, RZ, UR5, PT, P0 ;  /* 0x00000005ff007c0c */ /* 0x000fda000bf05300 */
[----:B------:R-:W-:Y:S05]  /*0ee0*/  @!P0 BRA `(.L_x_11) ;  /* 0x00000000001c8947 */ /* 0x000fea0003800000 */
[----:B------:R-:W0:Y:S02]  /*0ef0*/  LDC.64 R8, c[0x0][0x598] ;  /* 0x00016600ff087b82 */ /* 0x000e240000000a00 */
[----:B0-----:R-:W2:Y:S02]  /*0f00*/  LDG.E.64 R8, desc[UR16][R8.64] ;  /* 0x0000001008087981 */ /* 0x001ea4000c1e1b00 */
[----:B--2---:R-:W-:-:S04]  /*0f10*/  ISETP.NE.U32.AND P0, PT, R8, RZ, PT ;  /* 0x000000ff0800720c */ /* 0x004fc80003f05070 */
[----:B------:R-:W-:-:S13]  /*0f20*/  ISETP.NE.AND.EX P0, PT, R9, RZ, PT, P0 ;  /* 0x000000ff0900720c */ /* 0x000fda0003f05300 */
[----:B------:R-:W-:Y:S05]  /*0f30*/  @!P0 BRA `(.L_x_11) ;  /* 0x0000000000088947 */ /* 0x000fea0003800000 */
[----:B------:R0:W5:Y:S01]  /*0f40*/  LD.E R8, desc[UR16][R8.64] ;  /* 0x0000001008087980 */ /* 0x000162000c101900 */
[----:B------:R-:W-:Y:S05]  /*0f50*/  BRA `(.L_x_12) ;  /* 0x0000000000207947 */ /* 0x000fea0003800000 */
.L_x_11:
[----:B------:R-:W-:Y:S02]  /*0f60*/  ULDC.64 UR4, c[0x0][0x588] ;  /* 0x0001620000047ab9 */ /* 0x000fe40000000a00 */
[----:B------:R-:W-:-:S04]  /*0f70*/  ISETP.NE.U32.AND P0, PT, RZ, UR4, PT ;  /* 0x00000004ff007c0c */ /* 0x000fc8000bf05070 */
[----:B------:R-:W-:-:S13]  /*0f80*/  ISETP.NE.AND.EX P0, PT, RZ, UR5, PT, P0 ;  /* 0x00000005ff007c0c */ /* 0x000fda000bf05300 */
[----:B------:R-:W-:Y:S05]  /*0f90*/  @!P0 BRA `(.L_x_13) ;  /* 0x00000000000c8947 */ /* 0x000fea0003800000 */
[----:B------:R-:W0:Y:S02]  /*0fa0*/  LDC.64 R8, c[0x0][0x588] ;  /* 0x00016200ff087b82 */ /* 0x000e240000000a00 */
[----:B0-----:R1:W5:Y:S01]  /*0fb0*/  LDG.E R8, desc[UR16][R8.64] ;  /* 0x0000001008087981 */ /* 0x001362000c1e1900 */
[----:B------:R-:W-:Y:S05]  /*0fc0*/  BRA `(.L_x_12) ;  /* 0x0000000000047947 */ /* 0x000fea0003800000 */
.L_x_13:
[----:B------:R-:W2:Y:S02]  /*0fd0*/  LDC R8, c[0x0][0x580] ;  /* 0x00016000ff087b82 */ /* 0x000ea40000000800 */
.L_x_12:
[----:B------:R-:W-:Y:S02]  /*0fe0*/  ULDC.64 UR4, c[0x0][0x5a0] ;  /* 0x0001680000047ab9 */ /* 0x000fe40000000a00 */
[----:B------:R-:W-:-:S04]  /*0ff0*/  ISETP.NE.U32.AND P0, PT, RZ, UR4, PT ;  /* 0x00000004ff007c0c */ /* 0x000fc8000bf05070 */
[----:B------:R-:W-:-:S13]  /*1000*/  ISETP.NE.AND.EX P0, PT, RZ, UR5, PT, P0 ;  /* 0x00000005ff007c0c */ /* 0x000fda000bf05300 */
[----:B------:R-:W-:Y:S05]  /*1010*/  @!P0 BRA `(.L_x_14) ;  /* 0x00000000001c8947 */ /* 0x000fea0003800000 */
[----:B------:R-:W3:Y:S02]  /*1020*/  LDC.64 R12, c[0x0][0x5a0] ;  /* 0x00016800ff0c7b82 */ /* 0x000ee40000000a00 */
[----:B---3--:R-:W3:Y:S02]  /*1030*/  LDG.E.64 R12, desc[UR16][R12.64] ;  /* 0x000000100c0c7981 */ /* 0x008ee4000c1e1b00 */
[----:B---3--:R-:W-:-:S04]  /*1040*/  ISETP.NE.U32.AND P0, PT, R12, RZ, PT ;  /* 0x000000ff0c00720c */ /* 0x008fc80003f05070 */
[----:B------:R-:W-:-:S13]  /*1050*/  ISETP.NE.AND.EX P0, PT, R13, RZ, PT, P0 ;  /* 0x000000ff0d00720c */ /* 0x000fda0003f05300 */
[----:B------:R-:W-:Y:S05]  /*1060*/  @!P0 BRA `(.L_x_14) ;  /* 0x0000000000088947 */ /* 0x000fea0003800000 */
[----:B01----:R0:W5:Y:S01]  /*1070*/  LD.E R9, desc[UR16][R12.64] ;  /* 0x000000100c097980 */ /* 0x003162000c101900 */
[----:B------:R-:W-:Y:S05]  /*1080*/  BRA `(.L_x_15) ;  /* 0x0000000000207947 */ /* 0x000fea0003800000 */
.L_x_14:
[----:B------:R-:W-:Y:S02]  /*1090*/  ULDC.64 UR4, c[0x0][0x590] ;  /* 0x0001640000047ab9 */ /* 0x000fe40000000a00 */
[----:B------:R-:W-:-:S04]  /*10a0*/  ISETP.NE.U32.AND P0, PT, RZ, UR4, PT ;  /* 0x00000004ff007c0c */ /* 0x000fc8000bf05070 */
[----:B------:R-:W-:-:S13]  /*10b0*/  ISETP.NE.AND.EX P0, PT, RZ, UR5, PT, P0 ;  /* 0x00000005ff007c0c */ /* 0x000fda000bf05300 */
[----:B------:R-:W-:Y:S05]  /*10c0*/  @!P0 BRA `(.L_x_16) ;  /* 0x00000000000c8947 */ /* 0x000fea0003800000 */
[----:B------:R-:W0:Y:S02]  /*10d0*/  LDC.64 R12, c[0x0][0x590] ;  /* 0x00016400ff0c7b82 */ /* 0x000e240000000a00 */
[----:B01----:R1:W5:Y:S01]  /*10e0*/  LDG.E R9, desc[UR16][R12.64] ;  /* 0x000000100c097981 */ /* 0x003362000c1e1900 */
[----:B------:R-:W-:Y:S05]  /*10f0*/  BRA `(.L_x_15) ;  /* 0x0000000000047947 */ /* 0x000fea0003800000 */
.L_x_16:
[----:B01----:R-:W3:Y:S02]  /*1100*/  LDC R9, c[0x0][0x584] ;  /* 0x00016100ff097b82 */ /* 0x003ee40000000800 */
.L_x_15:
[----:B------:R-:W-:-:S13]  /*1110*/  LOP3.LUT P0, RZ, R14, 0xff, RZ, 0xc0, !PT ;  /* 0x000000ff0eff7812 */ /* 0x000fda000780c0ff */
[----:B------:R-:W-:Y:S05]  /*1120*/  @!P0 EXIT ;  /* 0x000000000000894d */ /* 0x000fea0003800000 */
[----:B------:R-:W-:Y:S01]  /*1130*/  ULDC UR4, c[0x0][0x28c] ;  /* 0x0000a30000047ab9 */ /* 0x000fe20000000800 */
[----:B------:R-:W-:Y:S01]  /*1140*/  LOP3.LUT R142, R4, 0x1, RZ, 0xfc, !PT ;  /* 0x00000001048e7812 */ /* 0x000fe200078efcff */
[----:B------:R-:W-:-:S04]  /*1150*/  UIADD3 UR4, UR4, 0x3f, URZ ;  /* 0x0000003f04047890 */ /* 0x000fc8000fffe03f */
[----:B------:R-:W-:-:S04]  /*1160*/  USHF.R.S32.HI UR5, URZ, 0x1f, UR4 ;  /* 0x0000001f3f057899 */ /* 0x000fc80008011404 */
[----:B------:R-:W-:-:S03]  /*1170*/  ULEA.HI UR5, UR5, UR4, URZ, 0x6 ;  /* 0x0000000405057291 */ /* 0x000fc6000f8f303f */
[----:B------:R-:W-:Y:S01]  /*1180*/  UMOV UR4, URZ ;  /* 0x0000003f00047c82 */ /* 0x000fe20008000000 */
[----:B------:R-:W-:-:S03]  /*1190*/  USHF.R.S32.HI UR9, URZ, 0x6, UR5 ;  /* 0x000000063f097899 */ /* 0x000fc60008011405 */
[----:B------:R-:W-:-:S09]  /*11a0*/  UMOV UR5, URZ ;  /* 0x0000003f00057c82 */ /* 0x000fd20008000000 */
.L_x_171:
[----:B01----:R-:W-:Y:S01]  /*11b0*/  LOP3.LUT R12, R0, 0x80, RZ, 0xc0, !PT ;  /* 0x00000080000c7812 */ /* 0x003fe200078ec0ff */
[----:B------:R-:W0:Y:S01]  /*11c0*/  S2UR UR13, SR_CgaCtaId ;  /* 0x00000000000d79c3 */ /* 0x000e220000008800 */
[----:B------:R-:W-:Y:S01]  /*11d0*/  UMOV UR12, 0x400 ;  /* 0x00000400000c7882 */ /* 0x000fe20000000000 */
[----:B------:R-:W-:Y:S01]  /*11e0*/  UMOV UR6, URZ ;  /* 0x0000003f00067c82 */ /* 0x000fe20008000000 */
[----:B------:R-:W-:Y:S01]  /*11f0*/  SHF.R.U32.HI R12, RZ, 0x7, R12 ;  /* 0x00000007ff0c7819 */ /* 0x000fe2000001160c */
[----:B------:R-:W-:Y:S01]  /*1200*/  UMOV UR7, URZ ;  /* 0x0000003f00077c82 */ /* 0x000fe20008000000 */
[----:B------:R-:W-:Y:S01]  /*1210*/  UMOV UR18, UR5 ;  /* 0x0000000500127c82 */ /* 0x000fe20008000000 */
[----:B------:R-:W-:Y:S02]  /*1220*/  CS2R R16, SRZ ;  /* 0x0000000000107805 */ /* 0x000fe4000001ff00 */
[----:B------:R-:W-:Y:S01]  /*1230*/  CS2R R14, SRZ ;  /* 0x00000000000e7805 */ /* 0x000fe2000001ff00 */
[----:B------:R-:W1:Y:S01]  /*1240*/  LDC R13, c[0x0][0x28c] ;  /* 0x0000a300ff0d7b82 */ /* 0x000e620000000800 */
[----:B------:R-:W4:Y:S01]  /*1250*/  SHFL.IDX PT, R12, R12, RZ, 0x1f ;  /* 0x00001fff0c0c7589 */ /* 0x000f2200000e0000 */
[----:B------:R-:W-:-:S02]  /*1260*/  CS2R R18, SRZ ;  /* 0x0000000000127805 */ /* 0x000fc4000001ff00 */
[----:B------:R-:W-:Y:S02]  /*1270*/  CS2R R20, SRZ ;  /* 0x0000000000147805 */ /* 0x000fe4000001ff00 */
[----:B------:R-:W-:Y:S02]  /*1280*/  CS2R R22, SRZ ;  /* 0x0000000000167805 */ /* 0x000fe4000001ff00 */
[----:B------:R-:W-:Y:S02]  /*1290*/  CS2R R88, SRZ ;  /* 0x0000000000587805 */ /* 0x000fe4000001ff00 */
[----:B------:R-:W-:Y:S02]  /*12a0*/  CS2R R90, SRZ ;  /* 0x00000000005a7805 */ /* 0x000fe4000001ff00 */
[----:B------:R-:W-:Y:S02]  /*12b0*/  CS2R R94, SRZ ;  /* 0x00000000005e7805 */ /* 0x000fe4000001ff00 */
        /* <DEDUP_REMOVED lines=16> */
[----:B-1----:R-:W-:Y:S02]  /*13c0*/  ISETP.GE.AND P0, PT, R13, 0x1, PT ;  /* 0x000000010d00780c */ /* 0x002fe40003f06270 */
[----:B------:R-:W-:Y:S02]  /*13d0*/  CS2R R126, SRZ ;  /* 0x00000000007e7805 */ /* 0x000fe4000001ff00 */
[----:B----4-:R-:W-:-:S02]  /*13e0*/  R2UR UR8, R12 ;  /* 0x000000000c0872ca */ /* 0x010fc400000e0000 */
[----:B------:R-:W-:Y:S02]  /*13f0*/  CS2R R128, SRZ ;  /* 0x0000000000807805 */ /* 0x000fe4000001ff00 */
[----:B------:R-:W-:Y:S02]  /*1400*/  CS2R R130, SRZ ;  /* 0x0000000000827805 */ /* 0x000fe4000001ff00 */
[----:B------:R-:W-:Y:S02]  /*1410*/  CS2R R132, SRZ ;  /* 0x0000000000847805 */ /* 0x000fe4000001ff00 */
[----:B------:R-:W-:Y:S02]  /*1420*/  CS2R R134, SRZ ;  /* 0x0000000000867805 */ /* 0x000fe4000001ff00 */
[----:B------:R-:W-:Y:S02]  /*1430*/  CS2R R136, SRZ ;  /* 0x0000000000887805 */ /* 0x000fe4000001ff00 */
[----:B------:R-:W-:Y:S01]  /*1440*/  CS2R R138, SRZ ;  /* 0x00000000008a7805 */ /* 0x000fe2000001ff00 */
[----:B------:R-:W-:Y:S01]  /*1450*/  IMAD.MOV.U32 R141, RZ, RZ, RZ ;  /* 0x000000ffff8d7224 */ /* 0x000fe200078e00ff */
[----:B------:R-:W-:Y:S01]  /*1460*/  CS2R R24, SRZ ;  /* 0x0000000000187805 */ /* 0x000fe2000001ff00 */
[----:B------:R-:W-:Y:S01]  /*1470*/  IMAD.MOV.U32 R143, RZ, RZ, RZ ;  /* 0x000000ffff8f7224 */ /* 0x000fe200078e00ff */
[----:B---3--:R-:W-:Y:S01]  /*1480*/  CS2R R26, SRZ ;  /* 0x00000000001a7805 */ /* 0x008fe2000001ff00 */
[----:B------:R-:W-:Y:S01]  /*1490*/  IMAD.U32 R144, RZ, RZ, UR4 ;  /* 0x00000004ff907e24 */ /* 0x000fe2000f8e00ff */
[----:B------:R-:W-:Y:S01]  /*14a0*/  CS2R R28, SRZ ;  /* 0x00000000001c7805 */ /* 0x000fe2000001ff00 */
[----:B------:R-:W-:Y:S01]  /*14b0*/  ULEA.HI UR10, UR8, UR8, URZ, 0x1 ;  /* 0x00000008080a7291 */ /* 0x000fe2000f8f083f */
[----:B------:R-:W-:-:S02]  /*14c0*/  CS2R R30, SRZ ;  /* 0x00000000001e7805 */ /* 0x000fc4000001ff00 */
[----:B------:R-:W-:Y:S02]  /*14d0*/  CS2R R32, SRZ ;  /* 0x0000000000207805 */ /* 0x000fe4000001ff00 */
[----:B------:R-:W-:Y:S01]  /*14e0*/  CS2R R34, SRZ ;  /* 0x0000000000227805 */ /* 0x000fe2000001ff00 */
[----:B------:R-:W-:Y:S01]  /*14f0*/  ULOP3.LUT UR11, UR10, 0xffffe, URZ, 0xc0, !UPT ;  /* 0x000ffffe0a0b7892 */ /* 0x000fe2000f8ec03f */
[----:B------:R-:W-:Y:S01]  /*1500*/  CS2R R36, SRZ ;  /* 0x0000000000247805 */ /* 0x000fe2000001ff00 */
[----:B0-----:R-:W-:Y:S01]  /*1510*/  ULEA UR10, UR13, UR12, 0x18 ;  /* 0x0000000c0d0a7291 */ /* 0x001fe2000f8ec03f */
[----:B------:R-:W-:Y:S01]  /*1520*/  CS2R R38, SRZ ;  /* 0x0000000000267805 */ /* 0x000fe2000001ff00 */
[----:B------:R-:W-:Y:S01]  /*1530*/  UIADD3 UR11, UR8, -UR11, URZ ;  /* 0x8000000b080b7290 */ /* 0x000fe2000fffe03f */
[----:B------:R-:W-:Y:S02]  /*1540*/  CS2R R40, SRZ ;  /* 0x0000000000287805 */ /* 0x000fe4000001ff00 */
[----:B------:R-:W-:Y:S01]  /*1550*/  CS2R R42, SRZ ;  /* 0x00000000002a7805 */ /* 0x000fe2000001ff00 */
[----:B------:R-:W-:Y:S01]  /*1560*/  UMOV UR8, URZ ;  /* 0x0000003f00087c82 */ /* 0x000fe20008000000 */
[----:B------:R-:W-:Y:S01]  /*1570*/  ULEA UR11, UR11, UR10, 0xc ;  /* 0x0000000a0b0b7291 */ /* 0x000fe2000f8e603f */
[----:B------:R-:W-:-:S02]  /*1580*/  CS2R R44, SRZ ;  /* 0x00000000002c7805 */ /* 0x000fc4000001ff00 */
[----:B------:R-:W-:Y:S02]  /*1590*/  CS2R R46, SRZ ;  /* 0x00000000002e7805 */ /* 0x000fe4000001ff00 */
[----:B------:R-:W-:Y:S01]  /*15a0*/  CS2R R48, SRZ ;  /* 0x0000000000307805 */ /* 0x000fe2000001ff00 */
[----:B------:R-:W-:Y:S01]  /*15b0*/  UIADD3 UR11, UR11, 0x100, URZ ;  /* 0x000001000b0b7890 */ /* 0x000fe2000fffe03f */
[----:B------:R-:W-:Y:S02]  /*15c0*/  CS2R R50, SRZ ;  /* 0x0000000000327805 */ /* 0x000fe4000001ff00 */
[----:B------:R-:W-:Y:S02]  /*15d0*/  CS2R R52, SRZ ;  /* 0x0000000000347805 */ /* 0x000fe4000001ff00 */
[----:B------:R-:W-:Y:S01]  /*15e0*/  CS2R R54, SRZ ;  /* 0x0000000000367805 */ /* 0x000fe2000001ff00 */
[----:B------:R-:W-:Y:S01]  /*15f0*/  USHF.R.U32.HI UR11, URZ, 0x4, UR11 ;  /* 0x000000043f0b7899 */ /* 0x000fe2000801160b */
[----:B------:R-:W-:-:S02]  /*1600*/  CS2R R56, SRZ ;  /* 0x0000000000387805 */ /* 0x000fc4000001ff00 */
[----:B------:R-:W-:Y:S02]  /*1610*/  CS2R R58, SRZ ;  /* 0x00000000003a7805 */ /* 0x000fe4000001ff00 */
[----:B------:R-:W-:Y:S01]  /*1620*/  CS2R R60, SRZ ;  /* 0x00000000003c7805 */ /* 0x000fe2000001ff00 */
[----:B------:R-:W-:Y:S01]  /*1630*/  ULOP3.LUT UR11, UR11, 0x3fff, URZ, 0xc0, !UPT ;  /* 0x00003fff0b0b7892 */ /* 0x000fe2000f8ec03f */
        /* <DEDUP_REMOVED lines=12> */
[----:B------:R-:W-:Y:S01]  /*1700*/  CS2R R86, SRZ ;  /* 0x0000000000567805 */ /* 0x000fe2000001ff00 */
[----:B------:R-:W-:Y:S06]  /*1710*/  @!P0 BRA `(.L_x_17) ;  /* 0x0000000800308947 */ /* 0x000fec0003800000 */
[----:B------:R-:W-:-:S13]  /*1720*/  ISETP.NE.AND P1, PT, R142, 0x3, PT ;  /* 0x000000038e00780c */ /* 0x000fda0003f25270 */
[----:B------:R-:W-:Y:S05]  /*1730*/  @!P1 BRA `(.L_x_18) ;  /* 0x0000000000049947 */ /* 0x000fea0003800000 */
[----:B------:R-:W-:Y:S01]  /*1740*/  BPT.TRAP 0x1 ;  /* 0x000000040000795c */ /* 0x000fe20000300000 */
.L_x_18:
[----:B------:R-:W-:Y:S01]  /*1750*/  ULEA UR6, UR5, UR10, 0x3 ;  /* 0x0000000a05067291 */ /* 0x000fe2000f8e183f */
[----:B------:R-:W-:-:S05]  /*1760*/  IMAD.U32 R12, RZ, RZ, UR4 ;  /* 0x00000004ff0c7e24 */ /* 0x000fca000f8e00ff */
[----:B------:R-:W-:-:S04]  /*1770*/  SHF.L.U32 R12, R12, 0x1f, RZ ;  /* 0x0000001f0c0c7819 */ /* 0x000fc800000006ff */
[----:B------:R0:W1:Y:S01]  /*1780*/  SYNCS.PHASECHK.TRANS64.TRYWAIT P0, [UR6], R12 ;  /* 0x0000000cff0075a7 */ /* 0x0000620008000146 */
[----:B------:R-:W-:Y:S05]  /*1790*/  @!P1 BRA `(.L_x_19) ;  /* 0x0000000000049947 */ /* 0x000fea0003800000 */
[----:B------:R-:W-:Y:S01]  /*17a0*/  BPT.TRAP 0x1 ;  /* 0x000000040000795c */ /* 0x000fe20000300000 */
.L_x_19:
[----:B-1----:R-:W-:Y:S05]  /*17b0*/  @P0 BRA `(.L_x_20) ;  /* 0x0000000000080947 */ /* 0x002fea0003800000 */
[----:B------:R-:W1:Y:S02]  /*17c0*/  SYNCS.PHASECHK.TRANS64.TRYWAIT P0, [UR6], R12 ;  /* 0x0000000cff0075a7 */ /* 0x000e640008000146 */
[----:B-1----:R-:W-:Y:S05]  /*17d0*/  @!P0 BRA `(.L_x_21) ;  /* 0x0000007800c48947 */ /* 0x002fea0003800000 */
.L_x_20:
[----:B------:R-:W-:Y:S01]  /*17e0*/  UIADD3 UR6, UR10, 0x6100, URZ ;  /* 0x000061000a067890 */ /* 0x000fe2000fffe03f */
[----:B------:R-:W-:Y:S01]  /*17f0*/  WARPGROUP.ARRIVE ;  /* 0x00000000000079c5 */ /* 0x000fe20000000000 */
[----:B------:R-:W-:Y:S01]  /*1800*/  ULOP3.LUT UR12, UR11, 0x10000, URZ, 0xfc, !UPT ;  /* 0x000100000b0c7892 */ /* 0x000fe2000f8efc3f */
[----:B------:R-:W-:Y:S01]  /*1810*/  CS2R R16, SRZ ;  /* 0x0000000000107805 */ /* 0x000fe2000001ff00 */
[----:B------:R-:W-:Y:S01]  /*1820*/  USHF.R.U32.HI UR6, URZ, 0x4, UR6 ;  /* 0x000000043f067899 */ /* 0x000fe20008011606 */
[----:B------:R-:W-:Y:S01]  /*1830*/  CS2R R14, SRZ ;  /* 0x00000000000e7805 */ /* 0x000fe2000001ff00 */
[----:B------:R-:W-:Y:S01]  /*1840*/  ULEA UR12, UR5, UR12, 0x9 ;  /* 0x0000000c050c7291 */ /* 0x000fe2000f8e483f */
[----:B------:R-:W-:Y:S01]  /*1850*/  CS2R R18, SRZ ;  /* 0x0000000000127805 */ /* 0x000fe2000001ff00 */
[----:B------:R-:W-:Y:S01]  /*1860*/  ULOP3.LUT UR6, UR6, 0x3fff, URZ, 0xc0, !UPT ;  /* 0x00003fff06067892 */ /* 0x000fe2000f8ec03f */
[----:B------:R-:W-:Y:S01]  /*1870*/  CS2R R20, SRZ ;  /* 0x0000000000147805 */ /* 0x000fe2000001ff00 */
[----:B------:R-:W-:Y:S01]  /*1880*/  UMOV UR13, 0x80000020 ;  /* 0x80000020000d7882 */ /* 0x000fe20000000000 */
[----:B------:R-:W-:Y:S01]  /*1890*/  UMOV UR15, 0x80000020 ;  /* 0x80000020000f7882 */ /* 0x000fe20000000000 */
[----:B------:R-:W-:Y:S01]  /*18a0*/  ULOP3.LUT UR6, UR6, 0x10000, URZ, 0xfc, !UPT ;  /* 0x0001000006067892 */ /* 0x000fe2000f8efc3f */
[----:B------:R-:W-:Y:S01]  /*18b0*/  CS2R R22, SRZ ;  /* 0x0000000000167805 */ /* 0x000fe2000001ff00 */
[----:B------:R-:W-:Y:S01]  /*18c0*/  ULDC UR7, c[0x0][0x50c] ;  /* 0x0001430000077ab9 */ /* 0x000fe20000000800 */
[----:B------:R-:W-:Y:S01]  /*18d0*/  CS2R R88, SRZ ;  /* 0x0000000000587805 */ /* 0x000fe2000001ff00 */
[----:B------:R-:W-:Y:S01]  /*18e0*/  ULEA UR14, UR5, UR6, 0x9 ;  /* 0x00000006050e7291 */ /* 0x000fe2000f8e483f */
[----:B------:R-:W-:Y:S01]  /*18f0*/  CS2R R90, SRZ ;  /* 0x00000000005a7805 */ /* 0x000fe2000001ff00 */
[----:B------:R-:W-:Y:S01]  /*1900*/  UISETP.NE.AND UP0, UPT, UR7, 0x2, UPT ;  /* 0x000000020700788c */ /* 0x000fe2000bf05270 */
[----:B------:R-:W-:Y:S01]  /*1910*/  CS2R R94, SRZ ;  /* 0x00000000005e7805 */ /* 0x000fe2000001ff00 */
[----:B------:R-:W-:Y:S01]  /*1920*/  UMOV UR6, 0x2 ;  /* 0x0000000200067882 */ /* 0x000fe20000000000 */
[----:B------:R-:W-:Y:S01]  /*1930*/  CS2R R92, SRZ ;  /* 0x00000000005c7805 */ /* 0x000fe2000001ff00 */
[----:B------:R-:W-:Y:S01]  /*1940*/  USEL UR7, URZ, 0x1, UP0 ;  /* 0x000000013f077887 */ /* 0x000fe20008000000 */
[----:B------:R-:W-:-:S02]  /*1950*/  CS2R R96, SRZ ;  /* 0x0000000000607805 */ /* 0x000fc4000001ff00 */
[----:B------:R-:W-:Y:S01]  /*1960*/  CS2R R98, SRZ ;  /* 0x0000000000627805 */ /* 0x000fe2000001ff00 */
[----:B------:R-:W-:Y:S01]  /*1970*/  QGMMA.64x128x32.F32.E4M3.E4M3 R24, gdesc[UR12], RZ, !UPT ;  /* 0x01e000000c1879f3 */ /* 0x000fe2000c7008ff */
[----:B------:R-:W-:Y:S01]  /*1980*/  UIADD3 UR12, UR12, 0x2, URZ ;  /* 0x000000020c0c7890 */ /* 0x000fe2000fffe03f */
[----:B------:R-:W-:Y:S02]  /*1990*/  CS2R R100, SRZ ;  /* 0x0000000000647805 */ /* 0x000fe4000001ff00 */
[----:B------:R-:W-:Y:S01]  /*19a0*/  ISETP.NE.AND P0, PT, RZ, UR7, PT ;  /* 0x00000007ff007c0c */ /* 0x000fe2000bf05270 */
[----:B------:R-:W-:Y:S01]  /*19b0*/  UIADD3 UR14, UR14, 0x2, URZ ;  /* 0x000000020e0e7890 */ /* 0x000fe2000fffe03f */
[----:B------:R-:W-:Y:S01]  /*19c0*/  CS2R R102, SRZ ;  /* 0x0000000000667805 */ /* 0x000fe2000001ff00 */
[----:B------:R-:W-:Y:S01]  /*19d0*/  UMOV UR13, 0x80000020 ;  /* 0x80000020000d7882 */ /* 0x000fe20000000000 */
[----:B------:R-:W-:Y:S01]  /*19e0*/  UMOV UR15, 0x80000020 ;  /* 0x80000020000f7882 */ /* 0x000fe20000000000 */
        /* <DEDUP_REMOVED lines=17> */
[----:B------:R-:W-:Y:S01]  /*1b00*/  CS2R R138, SRZ ;  /* 0x00000000008a7805 */ /* 0x000fe2000001ff00 */
[----:B------:R-:W-:Y:S02]  /*1b10*/  IMAD.MOV.U32 R141, RZ, RZ, RZ ;  /* 0x000000ffff8d7224 */ /* 0x000fe400078e00ff */
[----:B------:R-:W-:Y:S01]  /*1b20*/  IMAD.MOV.U32 R143, RZ, RZ, RZ ;  /* 0x000000ffff8f7224 */ /* 0x000fe200078e00ff */
[----:B------:R-:W-:Y:S01]  /*1b30*/  QGMMA.64x128x32.F32.E4M3.E4M3 R24, gdesc[UR12], R24, gsb0 ;  /* 0x01e000000c1879f3 */ /* 0x000fe20008000818 */
[----:B------:R-:W-:Y:S05]  /*1b40*/  @!P0 BRA `(.L_x_22) ;  /* 0x0000000400088947 */ /* 0x000fea0003800000 */
[----:B------:R-:W-:Y:S02]  /*1b50*/  WARPGROUP.DEPBAR.LE gsb0, 0x0 ;  /* 0x00008000000079c5 */ /* 0x000fe40000010000 */
[----:B------:R-:W-:-:S01]  /*1b60*/  FADD R143, RZ, R24 ;  /* 0x00000018ff8f7221 */ /* 0x000fc20000000000 */
[----:B------:R-:W-:Y:S01]  /*1b70*/  FADD R138, RZ, R25 ;  /* 0x00000019ff8a7221 */ /* 0x000fe20000000000 */
        /* <DEDUP_REMOVED lines=62> */
[----:B------:R-:W-:-:S06]  /*1f60*/  UMOV UR6, URZ ;  /* 0x0000003f00067c82 */ /* 0x000fcc0008000000 */
.L_x_22:
[----:B------:R-:W-:-:S04]  /*1f70*/  UIADD3 UR18, UR5, 0x1, URZ ;  /* 0x0000000105127890 */ /* 0x000fc8000fffe03f */
[----:B------:R-:W-:-:S04]  /*1f80*/  UISETP.NE.AND UP0, UPT, UR18, 0x3, UPT ;  /* 0x000000031200788c */ /* 0x000fc8000bf05270 */
[----:B------:R-:W-:Y:S02]  /*1f90*/  USEL UR8, URZ, 0x1, UP0 ;  /* 0x000000013f087887 */ /* 0x000fe40008000000 */
[----:B------:R-:W-:Y:S02]  /*1fa0*/  USEL UR18, UR18, URZ, UP0 ;  /* 0x0000003f12127287 */ /* 0x000fe40008000000 */
[----:B------:R-:W-:-:S06]  /*1fb0*/  ULOP3.LUT UR8, UR4, UR8, URZ, 0x3c, !UPT ;  /* 0x0000000804087292 */ /* 0x000fcc000f8e3c3f */
[----:B------:R-:W-:Y:S01]  /*1fc0*/  IMAD.U32 R144, RZ, RZ, UR8 ;  /* 0x00000008ff907e24 */ /* 0x000fe2000f8e00ff */
[----:B------:R-:W-:-:S06]  /*1fd0*/  UMOV UR8, 0x1 ;  /* 0x0000000100087882 */ /* 0x000fcc0000000000 */
.L_x_17:
[----:B------:R-:W-:-:S04]  /*1fe0*/  UISETP.LT.AND UP0, UPT, UR9, 0x1, UPT ;  /* 0x000000010900788c */ /* 0x000fc8000bf01270 */
[----:B------:R-:W-:-:S04]  /*1ff0*/  USEL UR12, UR9, 0x1, UP0 ;  /* 0x00000001090c7887 */ /* 0x000fc80008000000 */
[----:B------:R-:W-:-:S04]  /*2000*/  UIADD3 UR12, UR9, -UR12, URZ ;  /* 0x8000000c090c7290 */ /* 0x000fc8000fffe03f */
[----:B------:R-:W-:-:S06]  /*2010*/  UISETP.GE.AND UP0, UPT, UR12, 0x1, UPT ;  /* 0x000000010c00788c */ /* 0x000fcc000bf06270 */
[----:B------:R-:W-:-:S13]  /*2020*/  PLOP3.LUT P0, PT, PT, PT, UP0, 0x80, 0x0 ;  /* 0x000000000000781c */ /* 0x000fda0003f0f008 */
[----:B------:R-:W-:Y:S05]  /*2030*/  @!P0 BRA `(.L_x_23) ;  /* 0x0000000800088947 */ /* 0x000fea0003800000 */
[----:B01----:R-:W-:Y:S01]  /*2040*/  IMAD.U32 R12, RZ, RZ, UR12 ;  /* 0x0000000cff0c7e24 */ /* 0x003fe2000f8e00ff */
[----:B------:R-:W-:Y:S01]  /*2050*/  ULDC UR19, c[0x0][0x50c] ;  /* 0x0001430000137ab9 */ /* 0x000fe20000000800 */
[----:B------:R-:W-:-:S07]  /*2060*/  IMAD.U32 R13, RZ, RZ, UR5 ;  /* 0x00000005ff0d7e24 */ /* 0x000fce000f8e00ff */
.L_x_31:
[----:B------:R-:W-:-:S13]  /*2070*/  ISETP.NE.AND P1, PT, R142, 0x3, PT ;  /* 0x000000038e00780c */ /* 0x000fda0003f25270 */
[----:B------:R-:W-:Y:S05]  /*2080*/  @!P1 BRA `(.L_x_24) ;  /* 0x0000000000049947 */ /* 0x000fea0003800000 */
[----:B------:R-:W-:Y:S01]  /*2090*/  BPT.TRAP 0x1 ;  /* 0x000000040000795c */ /* 0x000fe20000300000 */
.L_x_24:
[----:B------:R-:W0:Y:S01]  /*20a0*/  S2UR UR12, SR_CgaCtaId ;  /* 0x00000000000c79c3 */ /* 0x000e220000008800 */
[----:B------:R-:W-:Y:S01]  /*20b0*/  UMOV UR10, 0x400 ;  /* 0x00000400000a7882 */ /* 0x000fe20000000000 */
[----:B------:R-:W-:Y:S01]  /*20c0*/  SHF.L.U32 R140, R144, 0x1f, RZ ;  /* 0x0000001f908c7819 */ /* 0x000fe200000006ff */
[----:B0-----:R-:W-:-:S04]  /*20d0*/  ULEA UR10, UR12, UR10, 0x18 ;  /* 0x0000000a0c0a7291 */ /* 0x001fc8000f8ec03f */
[----:B------:R-:W-:-:S09]  /*20e0*/  ULEA UR12, UR18, UR10, 0x3 ;  /* 0x0000000a120c7291 */ /* 0x000fd2000f8e183f */
[----:B------:R0:W1:Y:S01]  /*20f0*/  SYNCS.PHASECHK.TRANS64.TRYWAIT P0, [UR12], R140 ;  /* 0x0000008cff0075a7 */ /* 0x000062000800014c */
[----:B------:R-:W-:Y:S05]  /*2100*/  @!P1 BRA `(.L_x_25) ;  /* 0x0000000000049947 */ /* 0x000fea0003800000 */
[----:B------:R-:W-:Y:S01]  /*2110*/  BPT.TRAP 0x1 ;  /* 0x000000040000795c */ /* 0x000fe20000300000 */
.L_x_25:
[----:B-1----:R-:W-:Y:S05]  /*2120*/  @P0 BRA `(.L_x_26) ;  /* 0x0000000000080947 */ /* 0x002fea0003800000 */
[----:B------:R-:W1:Y:S02]  /*2130*/  SYNCS.PHASECHK.TRANS64.TRYWAIT P0, [UR12], R140 ;  /* 0x0000008cff0075a7 */ /* 0x000e64000800014c */
[----:B-1----:R-:W-:Y:S05]  /*2140*/  @!P0 BRA `(.L_x_27) ;  /* 0x0000007000808947 */ /* 0x002fea0003800000 */
.L_x_26:
[----:B------:R-:W-:Y:S01]  /*2150*/  UIADD3 UR12, UR10, 0x6100, URZ ;  /* 0x000061000a0c7890 */ /* 0x000fe2000fffe03f */
[----:B------:R-:W-:Y:S01]  /*2160*/  WARPGROUP.ARRIVE ;  /* 0x00000000000079c5 */ /* 0x000fe20000000000 */
[----:B------:R-:W-:Y:S02]  /*2170*/  UISETP.NE.AND UP0, UPT, UR7, URZ, UPT ;  /* 0x0000003f0700728c */ /* 0x000fe4000bf05270 */
[----:B------:R-:W-:Y:S02]  /*2180*/  USHF.R.U32.HI UR12, URZ, 0x4, UR12 ;  /* 0x000000043f0c7899 */ /* 0x000fe4000801160c */
[----:B------:R-:W-:Y:S02]  /*2190*/  USEL UR8, UR8, URZ, !UP0 ;  /* 0x0000003f08087287 */ /* 0x000fe4000c000000 */
[----:B------:R-:W-:Y:S02]  /*21a0*/  ULOP3.LUT UR7, UR12, 0x3fff, URZ, 0xc0, !UPT ;  /* 0x00003fff0c077892 */ /* 0x000fe4000f8ec03f */
[----:B------:R-:W-:-:S02]  /*21b0*/  ULOP3.LUT UR12, UR11, 0x10000, URZ, 0xfc, !UPT ;  /* 0x000100000b0c7892 */ /* 0x000fc4000f8efc3f */
[----:B------:R-:W-:Y:S02]  /*21c0*/  ULOP3.LUT UR7, UR7, 0x10000, URZ, 0xfc, !UPT ;  /* 0x0001000007077892 */ /* 0x000fe4000f8efc3f */
[----:B------:R-:W-:Y:S02]  /*21d0*/  UISETP.NE.U32.AND UP0, UPT, UR8, URZ, UPT ;  /* 0x0000003f0800728c */ /* 0x000fe4000bf05070 */
[----:B------:R-:W-:Y:S02]  /*21e0*/  ULEA UR12, UR18, UR12, 0x9 ;  /* 0x0000000c120c7291 */ /* 0x000fe4000f8e483f */
[----:B------:R-:W-:Y:S01]  /*21f0*/  ULEA UR14, UR18, UR7, 0x9 ;  /* 0x00000007120e7291 */ /* 0x000fe2000f8e483f */
[----:B------:R-:W-:Y:S01]  /*2200*/  UMOV UR13, 0x80000020 ;  /* 0x80000020000d7882 */ /* 0x000fe20000000000 */
[----:B------:R-:W-:Y:S01]  /*2210*/  UMOV UR15, 0x80000020 ;  /* 0x80000020000f7882 */ /* 0x000fe20000000000 */
[----:B------:R-:W-:-:S06]  /*2220*/  UIADD3 UR6, UR6, 0x2, URZ ;  /* 0x0000000206067890 */ /* 0x000fcc000fffe03f */
[----:B------:R-:W-:Y:S01]  /*2230*/  QGMMA.64x128x32.F32.E4M3.E4M3 R24, gdesc[UR12], R24, UP0 ;  /* 0x01e000000c1879f3 */ /* 0x000fe2000bf00818 */
[----:B------:R-:W-:Y:S02]  /*2240*/  UIADD3 UR12, UR12, 0x2, URZ ;  /* 0x000000020c0c7890 */ /* 0x000fe4000fffe03f */
[----:B------:R-:W-:Y:S01]  /*2250*/  UIADD3 UR14, UR14, 0x2, URZ ;  /* 0x000000020e0e7890 */ /* 0x000fe2000fffe03f */
[----:B------:R-:W-:Y:S01]  /*2260*/  UMOV UR13, 0x80000020 ;  /* 0x80000020000d7882 */ /* 0x000fe20000000000 */
[----:B------:R-:W-:Y:S01]  /*2270*/  UMOV UR15, 0x80000020 ;  /* 0x80000020000f7882 */ /* 0x000fe20000000000 */
[----:B------:R-:W-:-:S04]  /*2280*/  UISETP.NE.AND UP0, UPT, UR6, UR19, UPT ;  /* 0x000000130600728c */ /* 0x000fc8000bf05270 */
[----:B------:R-:W-:-:S06]  /*2290*/  USEL UR7, URZ, 0x1, UP0 ;  /* 0x000000013f077887 */ /* 0x000fcc0008000000 */
[----:B------:R-:W-:Y:S01]  /*22a0*/  ISETP.NE.AND P0, PT, RZ, UR7, PT ;  /* 0x00000007ff007c0c */ /* 0x000fe2000bf05270 */
[----:B------:R-:W-:Y:S03]  /*22b0*/  QGMMA.64x128x32.F32.E4M3.E4M3 R24, gdesc[UR12], R24, gsb0 ;  /* 0x01e000000c1879f3 */ /* 0x000fe60008000818 */
[----:B------:R-:W-:-:S09]  /*22c0*/  WARPGROUP.DEPBAR.LE gsb0, 0x1 ;  /* 0x00008000000079c5 */ /* 0x000fd20000010100 */
[----:B------:R-:W-:Y:S05]  /*22d0*/  @!P0 BRA `(.L_x_28) ;  /* 0x0000000400088947 */ /* 0x000fea0003800000 */
[----:B------:R-:W-:Y:S02]  /*22e0*/  WARPGROUP.DEPBAR.LE gsb0, 0x0 ;  /* 0x00008000000079c5 */ /* 0x000fe40000010000 */
[----:B------:R-:W-:-:S01]  /*22f0*/  FADD R143, R24, R143 ;  /* 0x0000008f188f7221 */ /* 0x000fc20000000000 */
[----:B------:R-:W-:Y:S01]  /*2300*/  FADD R138, R25, R138 ;  /* 0x0000008a198a7221 */ /* 0x000fe20000000000 */
        /* <DEDUP_REMOVED lines=62> */
[----:B------:R-:W-:-:S06]  /*26f0*/  UMOV UR6, URZ ;  /* 0x0000003f00067c82 */ /* 0x000fcc0008000000 */
.L_x_28:
[----:B------:R-:W-:Y:S05]  /*2700*/  @!P1 BRA `(.L_x_29) ;  /* 0x0000000000049947 */ /* 0x000fea0003800000 */
[----:B------:R-:W-:Y:S01]  /*2710*/  BPT.TRAP 0x1 ;  /* 0x000000040000795c */ /* 0x000fe20000300000 */
.L_x_29:
[----:B------:R-:W-:-:S13]  /*2720*/  ISETP.NE.AND P0, PT, R6, RZ, PT ;  /* 0x000000ff0600720c */ /* 0x000fda0003f05270 */
[----:B01----:R-:W-:-:S05]  /*2730*/  @P0 LEA R140, R13, UR10, 0x3 ;  /* 0x0000000a0d8c0c11 */ /* 0x003fca000f8e18ff */
[----:B------:R-:W-:-:S05]  /*2740*/  @P0 VIADD R140, R140, 0x18 ;  /* 0x000000188c8c0836 */ /* 0x000fca0000000000 */
[----:B------:R-:W-:-:S04]  /*2750*/  @P0 PRMT R140, R5, 0x654, R140 ;  /* 0x00000654058c0816 */ /* 0x000fc8000000008c */
[----:B------:R0:W-:Y:S01]  /*2760*/  @P0 SYNCS.ARRIVE.TRANS64.RED.A1T0 RZ, [R140+URZ], RZ ;  /* 0x000000ff8cff09a7 */ /* 0x0001e2000810043f */
[----:B------:R-:W-:-:S13]  /*2770*/  ISETP.GT.U32.AND P0, PT, R4, 0x1, PT ;  /* 0x000000010400780c */ /* 0x000fda0003f04070 */
[----:B0-----:R-:W-:Y:S05]  /*2780*/  @P0 BRA `(.L_x_30) ;  /* 0x0000000000040947 */ /* 0x001fea0003800000 */
[----:B------:R-:W-:Y:S01]  /*2790*/  BPT.TRAP 0x1 ;  /* 0x000000040000795c */ /* 0x000fe20000300000 */
.L_x_30:
[----:B------:R-:W-:Y:S01]  /*27a0*/  UIADD3 UR18, UR18, 0x1, URZ ;  /* 0x0000000112127890 */ /* 0x000fe2000fffe03f */
[C---:B------:R-:W-:Y:S01]  /*27b0*/  ISETP.GT.AND P1, PT, R12.reuse, 0x1, PT ;  /* 0x000000010c00780c */ /* 0x040fe20003f24270 */
[----:B------:R-:W-:Y:S02]  /*27c0*/  VIADD R13, R13, 0x1 ;  /* 0x000000010d0d7836 */ /* 0x000fe40000000000 */
[----:B------:R-:W-:Y:S01]  /*27d0*/  UISETP.NE.AND UP0, UPT, UR18, 0x3, UPT ;  /* 0x000000031200788c */ /* 0x000fe2000bf05270 */
[----:B------:R-:W-:Y:S02]  /*27e0*/  VIADD R12, R12, 0xffffffff ;  /* 0xffffffff0c0c7836 */ /* 0x000fe40000000000 */
[C---:B------:R-:W-:Y:S01]  /*27f0*/  ISETP.NE.AND P0, PT, R13.reuse, 0x3, PT ;  /* 0x000000030d00780c */ /* 0x040fe20003f05270 */
[----:B------:R-:W-:Y:S02]  /*2800*/  USEL UR8, URZ, 0x1, UP0 ;  /* 0x000000013f087887 */ /* 0x000fe40008000000 */
[----:B------:R-:W-:Y:S01]  /*2810*/  USEL UR18, UR18, URZ, UP0 ;  /* 0x0000003f12127287 */ /* 0x000fe20008000000 */
[----:B------:R-:W-:-:S03]  /*2820*/  SEL R13, R13, RZ, P0 ;  /* 0x000000ff0d0d7207 */ /* 0x000fc60000000000 */
[----:B------:R-:W-:Y:S01]  /*2830*/  LOP3.LUT R144, R144, UR8, RZ, 0x3c, !PT ;  /* 0x0000000890907c12 */ /* 0x000fe2000f8e3cff */
[----:B------:R-:W-:Y:S01]  /*2840*/  UMOV UR8, 0x1 ;  /* 0x0000000100087882 */ /* 0x000fe20000000000 */
[----:B------:R-:W-:Y:S06]  /*2850*/  @P1 BRA `(.L_x_31) ;  /* 0xfffffff800041947 */ /* 0x000fec000383ffff */
.L_x_23:
[----:B------:R-:W-:Y:S01]  /*2860*/  UISETP.NE.AND UP0, UPT, UR6, URZ, UPT ;  /* 0x0000003f0600728c */ /* 0x000fe2000bf05270 */
[----:B01----:R-:W0:Y:S03]  /*2870*/  LDC R12, c[0x0][0x28c] ;  /* 0x0000a300ff0c7b82 */ /* 0x003e260000000800 */
[----:B------:R-:W-:-:S06]  /*2880*/  USEL UR6, URZ, 0x1, !UP0 ;  /* 0x000000013f067887 */ /* 0x000fcc000c000000 */
[----:B------:R-:W-:Y:S02]  /*2890*/  ISETP.NE.AND P0, PT, RZ, UR6, PT ;  /* 0x00000006ff007c0c */ /* 0x000fe4000bf05270 */
[----:B0-----:R-:W-:-:S11]  /*28a0*/  ISETP.GE.AND P1, PT, R12, 0x1, PT ;  /* 0x000000010c00780c */ /* 0x001fd60003f26270 */
[----:B------:R-:W-:Y:S05]  /*28b0*/  @!P0 BRA `(.L_x_32) ;  /* 0x0000000400048947 */ /* 0x000fea0003800000 */
[----:B------:R-:W-:Y:S02]  /*28c0*/  WARPGROUP.DEPBAR.LE gsb0, 0x0 ;  /* 0x00008000000079c5 */ /* 0x000fe40000010000 */
[----:B------:R-:W-:Y:S01]  /*28d0*/  FADD R143, R24, R143 ;  /* 0x0000008f188f7221 */ /* 0x000fe20000000000 */
        /* <DEDUP_REMOVED lines=62> */
[----:B------:R-:W-:-:S07]  /*2cc0*/  FADD R16, R16, R87 ;  /* 0x0000005710107221 */ /* 0x000fce0000000000 */
.L_x_32:
[----:B------:R-:W-:Y:S02]  /*2cd0*/  WARPGROUP.DEPBAR.LE gsb0, 0x0 ;  /* 0x00008000000079c5 */ /* 0x000fe40000010000 */
[----:B------:R-:W-:Y:S05]  /*2ce0*/  @!P1 BRA `(.L_x_33) ;  /* 0x0000000000549947 */ /* 0x000fea0003800000 */
[----:B------:R-:W-:-:S13]  /*2cf0*/  ISETP.NE.AND P0, PT, R142, 0x3, PT ;  /* 0x000000038e00780c */ /* 0x000fda0003f05270 */
[----:B------:R-:W-:Y:S05]  /*2d00*/  @!P0 BRA `(.L_x_34) ;  /* 0x0000000000048947 */ /* 0x000fea0003800000 */
[----:B------:R-:W-:Y:S01]  /*2d10*/  BPT.TRAP 0x1 ;  /* 0x000000040000795c */ /* 0x000fe20000300000 */
.L_x_34:
[----:B------:R-:W-:Y:S01]  /*2d20*/  ISETP.NE.AND P0, PT, R6, RZ, PT ;  /* 0x000000ff0600720c */ /* 0x000fe20003f05270 */
[----:B------:R-:W-:Y:S01]  /*2d30*/  BSSY B0, `(.L_x_35) ;  /* 0x000000e000007945 */ /* 0x000fe20003800000 */
[----:B------:R-:W-:-:S11]  /*2d40*/  ISETP.GT.U32.AND P1, PT, R4, 0x1, PT ;  /* 0x000000010400780c */ /* 0x000fd60003f24070 */
[----:B------:R-:W-:Y:S05]  /*2d50*/  @!P0 BRA `(.L_x_36) ;  /* 0x00000000002c8947 */ /* 0x000fea0003800000 */
[----:B------:R-:W-:-:S04]  /*2d60*/  UISETP.LT.AND UP0, UPT, UR9, 0x1, UPT ;  /* 0x000000010900788c */ /* 0x000fc8000bf01270 */
[----:B------:R-:W-:-:S04]  /*2d70*/  USEL UR8, UR9, 0x1, UP0 ;  /* 0x0000000109087887 */ /* 0x000fc80008000000 */
[----:B------:R-:W-:-:S04]  /*2d80*/  UIADD3 UR8, UR5, UR9, -UR8 ;  /* 0x0000000905087290 */ /* 0x000fc8000fffe808 */
[----:B------:R-:W-:-:S04]  /*2d90*/  UIMAD.WIDE.U32 UR6, UR8, -0x55555555, URZ ;  /* 0xaaaaaaab080678a5 */ /* 0x000fc8000f8e003f */
[----:B------:R-:W-:-:S04]  /*2da0*/  USHF.R.U32.HI UR6, URZ, 0x1, UR7 ;  /* 0x000000013f067899 */ /* 0x000fc80008011607 */
[----:B------:R-:W-:-:S04]  /*2db0*/  UIMAD UR8, UR6, -0x3, UR8 ;  /* 0xfffffffd060878a4 */ /* 0x000fc8000f8e0208 */
[----:B------:R-:W-:-:S04]  /*2dc0*/  ULEA UR8, UR8, UR10, 0x3 ;  /* 0x0000000a08087291 */ /* 0x000fc8000f8e183f */
[----:B------:R-:W-:-:S06]  /*2dd0*/  UIADD3 UR8, UR8, 0x18, URZ ;  /* 0x0000001808087890 */ /* 0x000fcc000fffe03f */
[----:B------:R-:W-:-:S05]  /*2de0*/  IMAD.U32 R12, RZ, RZ, UR8 ;  /* 0x00000008ff0c7e24 */ /* 0x000fca000f8e00ff */
[----:B------:R-:W-:-:S04]  /*2df0*/  PRMT R12, R5, 0x654, R12 ;  /* 0x00000654050c7816 */ /* 0x000fc8000000000c */
[----:B------:R0:W-:Y:S03]  /*2e00*/  SYNCS.ARRIVE.TRANS64.RED.A1T0 RZ, [R12+URZ], RZ ;  /* 0x000000ff0cff79a7 */ /* 0x0001e6000810043f */
.L_x_36:
[----:B------:R-:W-:Y:S05]  /*2e10*/  BSYNC B0 ;  /* 0x0000000000007941 */ /* 0x000fea0003800000 */
.L_x_35:
[----:B------:R-:W-:Y:S05]  /*2e20*/  @P1 BRA `(.L_x_33) ;  /* 0x0000000000041947 */ /* 0x000fea0003800000 */
[----:B------:R-:W-:Y:S01]  /*2e30*/  BPT.TRAP 0x1 ;  /* 0x000000040000795c */ /* 0x000fe20000300000 */
.L_x_33:
[----:B------:R-:W1:Y:S01]  /*2e40*/  LDC R26, c[0x0][0x288] ;  /* 0x0000a200ff1a7b82 */ /* 0x000e620000000800 */
[--C-:B0-----:R-:W-:Y:S01]  /*2e50*/  SHF.R.U32.HI R12, RZ, 0x2, R0.reuse ;  /* 0x00000002ff0c7819 */ /* 0x101fe20000011600 */
[----:B------:R-:W-:Y:S01]  /*2e60*/  IMAD.SHL.U32 R29, R11, 0x80, RZ ;  /* 0x000000800b1d7824 */ /* 0x000fe200078e00ff */
[----:B------:R-:W-:Y:S01]  /*2e70*/  SHF.R.U32.HI R25, RZ, 0x7, R0 ;  /* 0x00000007ff197819 */ /* 0x000fe20000011600 */
[----:B------:R-:W-:Y:S01]  /*2e80*/  UIADD3 UR5, UR9, UR5, URZ ;  /* 0x0000000509057290 */ /* 0x000fe2000fffe03f */
[----:B------:R-:W-:Y:S01]  /*2e90*/  LOP3.LUT R13, R12, 0x7, RZ, 0xc0, !PT ;  /* 0x000000070c0d7812 */ /* 0x000fe200078ec0ff */
[----:B------:R-:W-:Y:S01]  /*2ea0*/  IMAD.SHL.U32 R31, R10, 0x80, RZ ;  /* 0x000000800a1f7824 */ /* 0x000fe200078e00ff */
[----:B------:R-:W-:Y:S01]  /*2eb0*/  LOP3.LUT R12, R25, 0x1, RZ, 0xc0, !PT ;  /* 0x00000001190c7812 */ /* 0x000fe200078ec0ff */
[----:B------:R-:W-:Y:S01]  /*2ec0*/  UISETP.GT.U32.AND UP0, UPT, UR5, 0x2, UPT ;  /* 0x000000020500788c */ /* 0x000fe2000bf04070 */
[----:B------:R-:W-:Y:S01]  /*2ed0*/  LOP3.LUT R24, R0, 0x60, RZ, 0xc0, !PT ;  /* 0x0000006000187812 */ /* 0x000fe200078ec0ff */
[----:B------:R-:W-:Y:S01]  /*2ee0*/  ULDC UR12, c[0x0][0x284] ;  /* 0x0000a100000c7ab9 */ /* 0x000fe20000000800 */
[----:B------:R-:W-:Y:S01]  /*2ef0*/  UISETP.GE.U32.AND UP1, UPT, UR9, 0x3, UPT ;  /* 0x000000030900788c */ /* 0x000fe2000bf26070 */
[----:B------:R-:W-:Y:S01]  /*2f00*/  IMAD.SHL.U32 R30, R12, 0x40, RZ ;  /* 0x000000400c1e7824 */ /* 0x000fe200078e00ff */
[----:B------:R-:W-:Y:S01]  /*2f10*/  SHF.R.U32.HI R28, RZ, 0x1, R24 ;  /* 0x00000001ff1c7819 */ /* 0x000fe20000011618 */
[----:B------:R-:W-:Y:S01]  /*2f20*/  UISETP.LT.U32.AND UP0, UPT, UR9, 0x3, UP0 ;  /* 0x000000030900788c */ /* 0x000fe20008701070 */
[----:B------:R-:W-:Y:S01]  /*2f30*/  LOP3.LUT R24, R0, 0x3, RZ, 0xc0, !PT ;  /* 0x0000000300187812 */ /* 0x000fe200078ec0ff */
[----:B------:R-:W-:Y:S01]  /*2f40*/  UIMAD.WIDE.U32 UR6, UR5, -0x55555555, URZ ;  /* 0xaaaaaaab050678a5 */ /* 0x000fe2000f8e003f */
[--C-:B------:R-:W-:Y:S01]  /*2f50*/  IADD3 R25, RZ, -R28, -R13.reuse ;  /* 0x8000001cff197210 */ /* 0x100fe20007ffe80d */
[----:B------:R-:W-:Y:S01]  /*2f60*/  USEL UR8, URZ, 0x1, !UP0 ;  /* 0x000000013f087887 */ /* 0x000fe2000c000000 */
[----:B------:R-:W-:Y:S01]  /*2f70*/  LOP3.LUT R13, R30, 0x40, R13, 0xe2, !PT ;  /* 0x000000401e0d7812 */ /* 0x000fe200078ee20d */
[----:B------:R-:W-:Y:S01]  /*2f80*/  ULDC.64 UR10, c[0x0][0x5d0] ;  /* 0x00017400000a7ab9 */ /* 0x000fe20000000a00 */
[----:B------:R-:W-:Y:S01]  /*2f90*/  SHF.R.S32.HI R34, RZ, 0x1f, R7 ;  /* 0x0000001fff227819 */ /* 0x000fe20000011407 */
[----:B------:R-:W-:Y:S01]  /*2fa0*/  IMAD R12, R12, -0x40, R25 ;  /* 0xffffffc00c0c7824 */ /* 0x000fe200078e0219 */
[----:B------:R-:W-:Y:S01]  /*2fb0*/  USHF.R.U32.HI UR6, URZ, 0x1, UR7 ;  /* 0x000000013f067899 */ /* 0x000fe20008011607 */
[----:B-1----:R-:W-:Y:S01]  /*2fc0*/  IMAD R30, R24, -0x2, R26 ;  /* 0xfffffffe181e7824 */ /* 0x002fe200078e021a */
[----:B------:R-:W-:Y:S01]  /*2fd0*/  ISETP.GE.AND P0, PT, R29, R26, PT ;  /* 0x0000001a1d00720c */ /* 0x000fe20003f06270 */
[----:B------:R-:W-:Y:S01]  /*2fe0*/  IMAD.SHL.U32 R24, R0, 0x2, RZ ;  /* 0x0000000200187824 */ /* 0x000fe200078e00ff */
[----:B------:R-:W-:Y:S01]  /*2ff0*/  ULOP3.LUT UR4, UR4, UR8, URZ, 0x3c, !UPT ;  /* 0x0000000804047292 */ /* 0x000fe2000f8e3c3f */
[----:B------:R-:W-:Y:S01]  /*3000*/  IMAD R32, R34, UR10, RZ ;  /* 0x0000000a22207c24 */ /* 0x000fe2000f8e02ff */
[----:B------:R-:W-:Y:S01]  /*3010*/  ISETP.GE.OR P0, PT, R31, UR12, P0 ;  /* 0x0000000c1f007c0c */ /* 0x000fe20008706670 */
[----:B------:R-:W-:Y:S01]  /*3020*/  IMAD.WIDE R26, R10, 0x80, RZ ;  /* 0x000000800a1a7825 */ /* 0x000fe200078e02ff */
[----:B------:R-:W-:Y:S01]  /*3030*/  LOP3.LUT R24, R29, 0x6, R24, 0xf8, !PT ;  /* 0x000000061d187812 */ /* 0x000fe200078ef818 */
[----:B------:R-:W-:Y:S01]  /*3040*/  UIMAD UR5, UR6, -0x3, UR5 ;  /* 0xfffffffd060578a4 */ /* 0x000fe2000f8e0205 */
[----:B------:R-:W-:Y:S01]  /*3050*/  IADD3 R36, -R31, UR12, R12 ;  /* 0x0000000c1f247c10 */ /* 0x000fe2000fffe10c */
[----:B------:R-:W-:Y:S01]  /*3060*/  IMAD R33, R7, UR11, R32 ;  /* 0x0000000b07217c24 */ /* 0x000fe2000f8e0220 */
[----:B------:R-:W-:Y:S01]  /*3070*/  SHF.R.S32.HI R25, RZ, 0x1f, R24 ;  /* 0x0000001fff197819 */ /* 0x000fe20000011418 */
[----:B------:R-:W-:Y:S01]  /*3080*/  @UP1 ULOP3.LUT UR4, UR4, 0x1, UR6, 0x78, !UPT ;  /* 0x0000000104041892 */ /* 0x000fe2000f8e7806 */
[----:B------:R-:W-:Y:S01]  /*3090*/  LOP3.LUT R35, R26, R13, R28, 0xfe, !PT ;  /* 0x0000000d1a237212 */ /* 0x000fe200078efe1c */
[----:B------:R-:W-:-:S02]  /*30a0*/  IMAD.IADD R29, R30, 0x1, -R29 ;  /* 0x000000011e1d7824 */ /* 0x000fc400078e0a1d */
[----:B------:R-:W-:-:S04]  /*30b0*/  IMAD.WIDE.U32 R10, R7, UR10, R24 ;  /* 0x0000000a070a7c25 */ /* 0x000fc8000f8e0018 */
[----:B------:R-:W-:Y:S02]  /*30c0*/  IMAD.IADD R11, R11, 0x1, R33 ;  /* 0x000000010b0b7824 */ /* 0x000fe400078e0221 */
[----:B------:R-:W-:Y:S01]  /*30d0*/  IMAD.MOV.U32 R28, RZ, RZ, -0x1 ;  /* 0xffffffffff1c7424 */ /* 0x000fe200078e00ff */
[----:B------:R-:W-:Y:S06]  /*30e0*/  @P0 BRA `(.L_x_37) ;  /* 0x0000004400a40947 */ /* 0x000fec0003800000 */
[----:B------:R-:W0:Y:S01]  /*30f0*/  LDC.64 R32, c[0x0][0x5c8] ;  /* 0x00017200ff207b82 */ /* 0x000e220000000a00 */
[----:B------:R-:W-:Y:S01]  /*3100*/  ULDC.64 UR6, c[0x0][0x5c0] ;  /* 0x0001700000067ab9 */ /* 0x000fe20000000a00 */
[----:B------:R-:W-:Y:S01]  /*3110*/  BSSY B0, `(.L_x_37) ;  /* 0x0000466000007945 */ /* 0x000fe20003800000 */
[-C--:B0-----:R-:W-:Y:S02]  /*3120*/  IMAD R12, R27, R32.reuse, RZ ;  /* 0x000000201b0c7224 */ /* 0x081fe400078e02ff */
[----:B------:R-:W-:-:S04]  /*3130*/  IMAD.WIDE.U32 R10, R35, R32, R10 ;  /* 0x00000020230a7225 */ /* 0x000fc800078e000a */
[----:B------:R-:W-:Y:S01]  /*3140*/  IMAD R31, R35, R33, R12 ;  /* 0x00000021231f7224 */ /* 0x000fe200078e020c */
[----:B------:R-:W-:Y:S02]  /*3150*/  LEA R13, P0, R32, R10, 0x3 ;  /* 0x0000000a200d7211 */ /* 0x000fe400078018ff */
[----:B------:R-:W-:Y:S01]  /*3160*/  IADD3 R12, P1, R10, UR6, RZ ;  /* 0x000000060a0c7c10 */ /* 0x000fe2000ff3e0ff */
[----:B------:R-:W-:Y:S01]  /*3170*/  IMAD.IADD R31, R11, 0x1, R31 ;  /* 0x000000010b1f7824 */ /* 0x000fe200078e021f */
[----:B------:R-:W-:-:S04]  /*3180*/  IADD3 R10, P3, R13, UR6, RZ ;  /* 0x000000060d0a7c10 */ /* 0x000fc8000ff7e0ff */
[----:B------:R-:W-:Y:S02]  /*3190*/  LEA.HI.X R11, R32, R31, R33, 0x3, P0 ;  /* 0x0000001f200b7211 */ /* 0x000fe400000f1c21 */
[----:B---3-5:R-:W-:Y:S02]  /*31a0*/  FSETP.NEU.AND P0, PT, R9, RZ, PT ;  /* 0x000000ff0900720b */ /* 0x028fe40003f0d000 */
[----:B------:R-:W-:Y:S02]  /*31b0*/  IADD3.X R13, R31, UR7, RZ, P1, !PT ;  /* 0x000000071f0d7c10 */ /* 0x000fe40008ffe4ff */
[----:B------:R-:W-:-:S09]  /*31c0*/  IADD3.X R11, R11, UR7, RZ, P3, !PT ;  /* 0x000000070b0b7c10 */ /* 0x000fd20009ffe4ff */
[----:B------:R-:W-:Y:S05]  /*31d0*/  @!P0 BRA `(.L_x_38) ;  /* 0x00000034005c8947 */ /* 0x000fea0003800000 */
[----:B------:R-:W-:Y:S01]  /*31e0*/  ULDC.64 UR6, c[0x0][0x5b8] ;  /* 0x00016e0000067ab9 */ /* 0x000fe20000000a00 */
[----:B------:R-:W-:Y:S01]  /*31f0*/  ISETP.GE.AND P0, PT, R36, 0x1, PT ;  /* 0x000000012400780c */ /* 0x000fe20003f06270 */
[----:B------:R-:W-:Y:S01]  /*3200*/  IMAD R32, R34, UR6, RZ ;  /* 0x0000000622207c24 */ /* 0x000fe2000f8e02ff */
[----:B------:R-:W-:Y:S01]  /*3210*/  ULDC.64 UR10, c[0x0][0x5a8] ;  /* 0x00016a00000a7ab9 */ /* 0x000fe20000000a00 */
[----:B------:R-:W-:Y:S01]  /*3220*/  IMAD.WIDE.U32 R30, R7, UR6, R24 ;  /* 0x00000006071e7c25 */ /* 0x000fe2000f8e0018 */
[----:B------:R-:W-:Y:S01]  /*3230*/  ISETP.LT.OR P4, PT, R29, 0x1, !P0 ;  /* 0x000000011d00780c */ /* 0x000fe20004781670 */
[----:B------:R-:W-:Y:S02]  /*3240*/  BSSY B1, `(.L_x_39) ;  /* 0x000000c000017945 */ /* 0x000fe40003800000 */
[----:B------:R-:W-:Y:S01]  /*3250*/  IMAD R7, R7, UR7, R32 ;  /* 0x0000000707077c24 */ /* 0x000fe2000f8e0220 */
[----:B------:R-:W-:-:S03]  /*3260*/  ULDC.64 UR6, c[0x0][0x5b0] ;  /* 0x00016c0000067ab9 */ /* 0x000fc60000000a00 */
[----:B------:R-:W-:Y:S02]  /*3270*/  IMAD.IADD R31, R31, 0x1, R7 ;  /* 0x000000011f1f7824 */ /* 0x000fe400078e0207 */
[----:B------:R-:W-:Y:S02]  /*3280*/  IMAD R7, R27, UR6, RZ ;  /* 0x000000061b077c24 */ /* 0x000fe4000f8e02ff */
[----:B------:R-:W-:-:S04]  /*3290*/  IMAD.WIDE.U32 R24, R35, UR6, R30 ;  /* 0x0000000623187c25 */ /* 0x000fc8000f8e001e */
[----:B------:R-:W-:Y:S01]  /*32a0*/  IMAD R7, R35, UR7, R7 ;  /* 0x0000000723077c24 */ /* 0x000fe2000f8e0207 */
[----:B------:R-:W-:-:S04]  /*32b0*/  IADD3 R24, P1, R24, UR10, RZ ;  /* 0x0000000a18187c10 */ /* 0x000fc8000ff3e0ff */
[--C-:B------:R-:W-:Y:S02]  /*32c0*/  IADD3.X R25, R25, UR11, R7.reuse, P1, !PT ;  /* 0x0000000b19197c10 */ /* 0x100fe40008ffe407 */
[----:B------:R-:W-:Y:S01]  /*32d0*/  PRMT R7, RZ, 0x7610, R7 ;  /* 0x00007610ff077816 */ /* 0x000fe20000000007 */
[----:B------:R-:W-:Y:S06]  /*32e0*/  @P4 BRA `(.L_x_40) ;  /* 0x0000000000044947 */ /* 0x000fec0003800000 */
[----:B------:R0:W5:Y:S02]  /*32f0*/  LDG.E.U8 R7, desc[UR16][R24.64] ;  /* 0x0000001018077981 */ /* 0x000164000c1e1100 */
.L_x_40:
[----:B------:R-:W-:Y:S05]  /*3300*/  BSYNC B1 ;  /* 0x0000000000017941 */ /* 0x000fea0003800000 */
.L_x_39:
[----:B-----5:R-:W-:Y:S01]  /*3310*/  LOP3.LUT R7, R7, 0xff, RZ, 0xc0, !PT ;  /* 0x000000ff07077812 */ /* 0x020fe200078ec0ff */
[----:B------:R-:W-:Y:S01]  /*3320*/  BSSY B1, `(.L_x_41) ;  /* 0x000000b000017945 */ /* 0x000fe20003800000 */
[----:B------:R-:W-:Y:S02]  /*3330*/  ISETP.LT.OR P3, PT, R29, 0x2, !P0 ;  /* 0x000000021d00780c */ /* 0x000fe40004761670 */
[----:B------:R-:W-:-:S05]  /*3340*/  F2FP.F16.E4M3.UNPACK_B R7, R7 ;  /* 0x00000007ff07723e */ /* 0x000fca00020006ff */
[----:B------:R-:W-:Y:S01]  /*3350*/  HADD2.F32 R32, -RZ, R7.H0_H0 ;  /* 0x20000007ff207230 */ /* 0x000fe20000004100 */
[----:B------:R-:W-:-:S04]  /*3360*/  PRMT R7, RZ, 0x7610, R7 ;  /* 0x00007610ff077816 */ /* 0x000fc80000000007 */
[----:B------:R-:W-:-:S04]  /*3370*/  FMUL R32, R32, R9 ;  /* 0x0000000920207220 */ /* 0x000fc80000400000 */
[----:B--2---:R-:W-:-:S05]  /*3380*/  FFMA R32, R143, R8, R32 ;  /* 0x000000088f207223 */ /* 0x004fca0000000020 */
[----:B------:R-:W-:-:S05]  /*3390*/  F2FP.SATFINITE.E4M3.F32.PACK_AB_MERGE_C R33, RZ, R32, RZ ;  /* 0x00000020ff21723e */ /* 0x000fca00048070ff */
[----:B------:R1:W-:Y:S01]  /*33a0*/  @!P4 STG.E.U8 desc[UR16][R12.64], R33 ;  /* 0x000000210c00c986 */ /* 0x0003e2000c101110 */
[----:B------:R-:W-:Y:S05]  /*33b0*/  @P3 BRA `(.L_x_42) ;  /* 0x0000000000043947 */ /* 0x000fea0003800000 */
[----:B------:R2:W5:Y:S02]  /*33c0*/  LDG.E.U8 R7, desc[UR16][R24.64+0x1] ;  /* 0x0000011018077981 */ /* 0x000564000c1e1100 */
.L_x_42:
[----:B------:R-:W-:Y:S05]  /*33d0*/  BSYNC B1 ;  /* 0x0000000000017941 */ /* 0x000fea0003800000 */
.L_x_41:
[----:B-----5:R-:W-:Y:S01]  /*33e0*/  LOP3.LUT R7, R7, 0xff, RZ, 0xc0, !PT ;  /* 0x000000ff07077812 */ /* 0x020fe200078ec0ff */
[----:B------:R-:W-:Y:S01]  /*33f0*/  BSSY B1, `(.L_x_43) ;  /* 0x0000013000017945 */ /* 0x000fe20003800000 */
[----:B-1----:R-:W-:Y:S02]  /*3400*/  IADD3 R33, P1, R35, 0x8, RZ ;  /* 0x0000000823217810 */ /* 0x002fe40007f3e0ff */
[----:B------:R-:W-:-:S03]  /*3410*/  F2FP.F16.E4M3.UNPACK_B R7, R7 ;  /* 0x00000007ff07723e */ /* 0x000fc600020006ff */
[----:B------:R-:W-:Y:S01]  /*3420*/  IMAD.X R27, RZ, RZ, R27, P1 ;  /* 0x000000ffff1b7224 */ /* 0x000fe200008e061b */
[----:B------:R-:W-:Y:S01]  /*3430*/  ISETP.GE.AND P1, PT, R36, 0x9, PT ;  /* 0x000000092400780c */ /* 0x000fe20003f26270 */
[----:B------:R-:W-:Y:S02]  /*3440*/  HADD2.F32 R26, -RZ, R7.H0_H0 ;  /* 0x20000007ff1a7230 */ /* 0x000fe40000004100 */
[----:B------:R-:W-:Y:S01]  /*3450*/  IMAD.WIDE.U32 R30, R33, UR6, R30 ;  /* 0x00000006211e7c25 */ /* 0x000fe2000f8e001e */
[----:B------:R-:W-:-:S03]  /*3460*/  ISETP.LT.OR P5, PT, R29, 0x1, !P1 ;  /* 0x000000011d00780c */ /* 0x000fc60004fa1670 */
[----:B------:R-:W-:Y:S01]  /*3470*/  FMUL R7, R26, R9 ;  /* 0x000000091a077220 */ /* 0x000fe20000400000 */
[----:B------:R-:W-:-:S03]  /*3480*/  IMAD R26, R27, UR6, RZ ;  /* 0x000000061b1a7c24 */ /* 0x000fc6000f8e02ff */
[----:B------:R-:W-:Y:S01]  /*3490*/  FFMA R7, R138, R8, R7 ;  /* 0x000000088a077223 */ /* 0x000fe20000000007 */
[----:B------:R-:W-:Y:S01]  /*34a0*/  IMAD R33, R33, UR7, R26 ;  /* 0x0000000721217c24 */ /* 0x000fe2000f8e021a */
[----:B------:R-:W-:-:S03]  /*34b0*/  IADD3 R26, P4, R30, UR10, RZ ;  /* 0x0000000a1e1a7c10 */ /* 0x000fc6000ff9e0ff */
[----:B------:R-:W-:Y:S02]  /*34c0*/  F2FP.SATFINITE.E4M3.F32.PACK_AB_MERGE_C R35, RZ, R7, RZ ;  /* 0x00000007ff23723e */ /* 0x000fe400048070ff */
[----:B------:R-:W-:Y:S02]  /*34d0*/  IADD3.X R27, R31, UR11, R33, P4, !PT ;  /* 0x0000000b1f1b7c10 */ /* 0x000fe4000a7fe421 */
[----:B------:R-:W-:Y:S01]  /*34e0*/  PRMT R7, RZ, 0x7610, R7 ;  /* 0x00007610ff077816 */ /* 0x000fe20000000007 */
[----:B------:R1:W-:Y:S01]  /*34f0*/  @!P3 STG.E.U8 desc[UR16][R12.64+0x1], R35 ;  /* 0x000001230c00b986 */ /* 0x0003e2000c101110 */
[----:B------:R-:W-:Y:S05]  /*3500*/  @P5 BRA `(.L_x_44) ;  /* 0x0000000000045947 */ /* 0x000fea0003800000 */
[----:B------:R3:W5:Y:S02]  /*3510*/  LDG.E.U8 R7, desc[UR16][R26.64] ;  /* 0x000000101a077981 */ /* 0x000764000c1e1100 */
.L_x_44:
[----:B------:R-:W-:Y:S05]  /*3520*/  BSYNC B1 ;  /* 0x0000000000017941 */ /* 0x000fea0003800000 */
.L_x_43:
[----:B-----5:R-:W-:Y:S01]  /*3530*/  LOP3.LUT R7, R7, 0xff, RZ, 0xc0, !PT ;  /* 0x000000ff07077812 */ /* 0x020fe200078ec0ff */
[----:B------:R-:W-:Y:S01]  /*3540*/  BSSY B1, `(.L_x_45) ;  /* 0x000000b000017945 */ /* 0x000fe20003800000 */
[----:B------:R-:W-:Y:S02]  /*3550*/  ISETP.LT.OR P3, PT, R29, 0x2, !P1 ;  /* 0x000000021d00780c */ /* 0x000fe40004f61670 */
[----:B------:R-:W-:-:S05]  /*3560*/  F2FP.F16.E4M3.UNPACK_B R7, R7 ;  /* 0x00000007ff07723e */ /* 0x000fca00020006ff */
[----:B------:R-:W-:Y:S01]  /*3570*/  HADD2.F32 R30, -RZ, R7.H0_H0 ;  /* 0x20000007ff1e7230 */ /* 0x000fe20000004100 */
[----:B------:R-:W-:-:S04]  /*3580*/  PRMT R7, RZ, 0x7610, R7 ;  /* 0x00007610ff077816 */ /* 0x000fc80000000007 */
[----:B------:R-:W-:-:S04]  /*3590*/  FMUL R30, R30, R9 ;  /* 0x000000091e1e7220 */ /* 0x000fc80000400000 */
[----:B------:R-:W-:-:S05]  /*35a0*/  FFMA R30, R141, R8, R30 ;  /* 0x000000088d1e7223 */ /* 0x000fca000000001e */
[----:B------:R-:W-:-:S05]  /*35b0*/  F2FP.SATFINITE.E4M3.F32.PACK_AB_MERGE_C R31, RZ, R30, RZ ;  /* 0x0000001eff1f723e */ /* 0x000fca00048070ff */
[----:B------:R4:W-:Y:S01]  /*35c0*/  @!P5 STG.E.U8 desc[UR16][R10.64], R31 ;  /* 0x0000001f0a00d986 */ /* 0x0009e2000c101110 */
[----:B------:R-:W-:Y:S05]  /*35d0*/  @P3 BRA `(.L_x_46) ;  /* 0x0000000000043947 */ /* 0x000fea0003800000 */
[----:B------:R0:W5:Y:S02]  /*35e0*/  LDG.E.U8 R7, desc[UR16][R26.64+0x1] ;  /* 0x000001101a077981 */ /* 0x000164000c1e1100 */
.L_x_46:
[----:B------:R-:W-:Y:S05]  /*35f0*/  BSYNC B1 ;  /* 0x0000000000017941 */ /* 0x000fea0003800000 */
.L_x_45:
[----:B-----5:R-:W-:Y:S01]  /*3600*/  LOP3.LUT R7, R7, 0xff, RZ, 0xc0, !PT ;  /* 0x000000ff07077812 */ /* 0x020fe200078ec0ff */
[----:B------:R-:W-:Y:S01]  /*3610*/  BSSY B1, `(.L_x_47) ;  /* 0x000000b000017945 */ /* 0x000fe20003800000 */
[----:B------:R-:W-:Y:S02]  /*3620*/  ISETP.LT.OR P4, PT, R29, 0x9, !P0 ;  /* 0x000000091d00780c */ /* 0x000fe40004781670 */
[----:B------:R-:W-:-:S05]  /*3630*/  F2FP.F16.E4M3.UNPACK_B R7, R7 ;  /* 0x00000007ff07723e */ /* 0x000fca00020006ff */
[----:B------:R-:W-:-:S05]  /*3640*/  HADD2.F32 R30, -RZ, R7.H0_H0 ;  /* 0x20000007ff1e7230 */ /* 0x000fca0000004100 */
[----:B------:R-:W-:-:S04]  /*3650*/  FMUL R7, R30, R9 ;  /* 0x000000091e077220 */ /* 0x000fc80000400000 */
[----:B------:R-:W-:-:S05]  /*3660*/  FFMA R7, R136, R8, R7 ;  /* 0x0000000888077223 */ /* 0x000fca0000000007 */
[----:B----4-:R-:W-:Y:S02]  /*3670*/  F2FP.SATFINITE.E4M3.F32.PACK_AB_MERGE_C R31, RZ, R7, RZ ;  /* 0x00000007ff1f723e */ /* 0x010fe400048070ff */
[----:B------:R-:W-:-:S03]  /*3680*/  PRMT R7, RZ, 0x7610, R7 ;  /* 0x00007610ff077816 */ /* 0x000fc60000000007 */
[----:B------:R4:W-:Y:S01]  /*3690*/  @!P3 STG.E.U8 desc[UR16][R10.64+0x1], R31 ;  /* 0x0000011f0a00b986 */ /* 0x0009e2000c101110 */
[----:B------:R-:W-:Y:S05]  /*36a0*/  @P4 BRA `(.L_x_48) ;  /* 0x0000000000044947 */ /* 0x000fea0003800000 */
[----:B------:R0:W5:Y:S02]  /*36b0*/  LDG.E.U8 R7, desc[UR16][R24.64+0x8] ;  /* 0x0000081018077981 */ /* 0x000164000c1e1100 */
.L_x_48:
[----:B------:R-:W-:Y:S05]  /*36c0*/  BSYNC B1 ;  /* 0x0000000000017941 */ /* 0x000fea0003800000 */
.L_x_47:
        /* <DEDUP_REMOVED lines=8> */
[----:B----4-:R-:W-:-:S05]  /*3750*/  F2FP.SATFINITE.E4M3.F32.PACK_AB_MERGE_C R31, RZ, R30, RZ ;  /* 0x0000001eff1f723e */ /* 0x010fca00048070ff */
[----:B------:R4:W-:Y:S01]  /*3760*/  @!P4 STG.E.U8 desc[UR16][R12.64+0x8], R31 ;  /* 0x0000081f0c00c986 */ /* 0x0009e2000c101110 */
[----:B------:R-:W-:Y:S05]  /*3770*/  @P3 BRA `(.L_x_50) ;  /* 0x0000000000043947 */ /* 0x000fea0003800000 */
[----:B------:R0:W5:Y:S02]  /*3780*/  LDG.E.U8 R7, desc[UR16][R24.64+0x9] ;  /* 0x0000091018077981 */ /* 0x000164000c1e1100 */
.L_x_50:
[----:B------:R-:W-:Y:S05]  /*3790*/  BSYNC B1 ;  /* 0x0000000000017941 */ /* 0x000fea0003800000 */
.L_x_49:
        /* <DEDUP_REMOVED lines=12> */
.L_x_52:
[----:B------:R-:W-:Y:S05]  /*3860*/  BSYNC B1 ;  /* 0x0000000000017941 */ /* 0x000fea0003800000 */
.L_x_51:
        /* <DEDUP_REMOVED lines=12> */
.L_x_54:
[----:B------:R-:W-:Y:S05]  /*3930*/  BSYNC B1 ;  /* 0x0000000000017941 */ /* 0x000fea0003800000 */
.L_x_53:
        /* <DEDUP_REMOVED lines=12> */
.L_x_56:
[----:B------:R-:W-:Y:S05]  /*3a00*/  BSYNC B1 ;  /* 0x0000000000017941 */ /* 0x000fea0003800000 */
.L_x_55:
        /* <DEDUP_REMOVED lines=12> */
.L_x_58:
[----:B------:R-:W-:Y:S05]  /*3ad0*/  BSYNC B1 ;  /* 0x0000000000017941 */ /* 0x000fea0003800000 */
.L_x_57:
        /* <DEDUP_REMOVED lines=12> */
.L_x_60:
[----:B------:R-:W-:Y:S05]  /*3ba0*/  BSYNC B1 ;  /* 0x0000000000017941 */ /* 0x000fea0003800000 */
.L_x_59:
        /* <DEDUP_REMOVED lines=12> */
.L_x_62:
[----:B------:R-:W-:Y:S05]  /*3c70*/  BSYNC B1 ;  /* 0x0000000000017941 */ /* 0x000fea0003800000 */
.L_x_61:
        /* <DEDUP_REMOVED lines=12> */
.L_x_64:
[----:B------:R-:W-:Y:S05]  /*3d40*/  BSYNC B1 ;  /* 0x0000000000017941 */ /* 0x000fea0003800000 */
.L_x_63:
        /* <DEDUP_REMOVED lines=12> */
.L_x_66:
[----:B------:R-:W-:Y:S05]  /*3e10*/  BSYNC B1 ;  /* 0x0000000000017941 */ /* 0x000fea0003800000 */
.L_x_65:
        /* <DEDUP_REMOVED lines=12> */
.L_x_68:
[----:B------:R-:W-:Y:S05]  /*3ee0*/  BSYNC B1 ;  /* 0x0000000000017941 */ /* 0x000fea0003800000 */
.L_x_67:
        /* <DEDUP_REMOVED lines=12> */
.L_x_70:
[----:B------:R-:W-:Y:S05]  /*3fb0*/  BSYNC B1 ;  /* 0x0000000000017941 */ /* 0x000fea0003800000 */
.L_x_69:
        /* <DEDUP_REMOVED lines=12> */
.L_x_72:
[----:B------:R-:W-:Y:S05]  /*4080*/  BSYNC B1 ;  /* 0x0000000000017941 */ /* 0x000fea0003800000 */
.L_x_71:
        /* <DEDUP_REMOVED lines=12> */
.L_x_74:
[----:B------:R-:W-:Y:S05]  /*4150*/  BSYNC B1 ;  /* 0x0000000000017941 */ /* 0x000fea0003800000 */
.L_x_73:
        /* <DEDUP_REMOVED lines=12> */
.L_x_76:
[----:B------:R-:W-:Y:S05]  /*4220*/  BSYNC B1 ;  /* 0x0000000000017941 */ /* 0x000fea0003800000 */
.L_x_75:
        /* <DEDUP_REMOVED lines=12> */
.L_x_78:
[----:B------:R-:W-:Y:S05]  /*42f0*/  BSYNC B1 ;  /* 0x0000000000017941 */ /* 0x000fea0003800000 */
.L_x_77:
        /* <DEDUP_REMOVED lines=12> */
.L_x_80:
[----:B------:R-:W-:Y:S05]  /*43c0*/  BSYNC B1 ;  /* 0x0000000000017941 */ /* 0x000fea0003800000 */
.L_x_79:
        /* <DEDUP_REMOVED lines=12> */
.L_x_82:
[----:B------:R-:W-:Y:S05]  /*4490*/  BSYNC B1 ;  /* 0x0000000000017941 */ /* 0x000fea0003800000 */
.L_x_81:
        /* <DEDUP_REMOVED lines=12> */
.L_x_84:
[----:B------:R-:W-:Y:S05]  /*4560*/  BSYNC B1 ;  /* 0x0000000000017941 */ /* 0x000fea0003800000 */
.L_x_83:
        /* <DEDUP_REMOVED lines=12> */
.L_x_86:
[----:B------:R-:W-:Y:S05]  /*4630*/  BSYNC B1 ;  /* 0x0000000000017941 */ /* 0x000fea0003800000 */
.L_x_85:
        /* <DEDUP_REMOVED lines=12> */
.L_x_88:
[----:B------:R-:W-:Y:S05]  /*4700*/  BSYNC B1 ;  /* 0x0000000000017941 */ /* 0x000fea0003800000 */
.L_x_87:
        /* <DEDUP_REMOVED lines=12> */
.L_x_90:
[----:B------:R-:W-:Y:S05]  /*47d0*/  BSYNC B1 ;  /* 0x0000000000017941 */ /* 0x000fea0003800000 */
.L_x_89:
        /* <DEDUP_REMOVED lines=12> */
.L_x_92:
[----:B------:R-:W-:Y:S05]  /*48a0*/  BSYNC B1 ;  /* 0x0000000000017941 */ /* 0x000fea0003800000 */
.L_x_91:
        /* <DEDUP_REMOVED lines=12> */
.L_x_94:
[----:B------:R-:W-:Y:S05]  /*4970*/  BSYNC B1 ;  /* 0x0000000000017941 */ /* 0x000fea0003800000 */
.L_x_93:
        /* <DEDUP_REMOVED lines=12> */
.L_x_96:
[----:B------:R-:W-:Y:S05]  /*4a40*/  BSYNC B1 ;  /* 0x0000000000017941 */ /* 0x000fea0003800000 */
.L_x_95:
        /* <DEDUP_REMOVED lines=12> */
.L_x_98:
[----:B------:R-:W-:Y:S05]  /*4b10*/  BSYNC B1 ;  /* 0x0000000000017941 */ /* 0x000fea0003800000 */
.L_x_97:
        /* <DEDUP_REMOVED lines=12> */
.L_x_100:
[----:B------:R-:W-:Y:S05]  /*4be0*/  BSYNC B1 ;  /* 0x0000000000017941 */ /* 0x000fea0003800000 */
.L_x_99:
        /* <DEDUP_REMOVED lines=12> */
.L_x_102:
[----:B------:R-:W-:Y:S05]  /*4cb0*/  BSYNC B1 ;  /* 0x0000000000017941 */ /* 0x000fea0003800000 */
.L_x_101:
        /* <DEDUP_REMOVED lines=12> */
.L_x_104:
[----:B------:R-:W-:Y:S05]  /*4d80*/  BSYNC B1 ;  /* 0x0000000000017941 */ /* 0x000fea0003800000 */
.L_x_103:
        /* <DEDUP_REMOVED lines=12> */
.L_x_106:
[----:B------:R-:W-:Y:S05]  /*4e50*/  BSYNC B1 ;  /* 0x0000000000017941 */ /* 0x000fea0003800000 */
.L_x_105:
        /* <DEDUP_REMOVED lines=12> */
.L_x_108:
[----:B------:R-:W-:Y:S05]  /*4f20*/  BSYNC B1 ;  /* 0x0000000000017941 */ /* 0x000fea0003800000 */
.L_x_107:
        /* <DEDUP_REMOVED lines=12> */
.L_x_110:
[----:B------:R-:W-:Y:S05]  /*4ff0*/  BSYNC B1 ;  /* 0x0000000000017941 */ /* 0x000fea0003800000 */
.L_x_109:
        /* <DEDUP_REMOVED lines=12> */
.L_x_112:
[----:B------:R-:W-:Y:S05]  /*50c0*/  BSYNC B1 ;  /* 0x0000000000017941 */ /* 0x000fea0003800000 */
.L_x_111:
        /* <DEDUP_REMOVED lines=12> */
.L_x_114:
[----:B------:R-:W-:Y:S05]  /*5190*/  BSYNC B1 ;  /* 0x0000000000017941 */ /* 0x000fea0003800000 */
.L_x_113:
        /* <DEDUP_REMOVED lines=12> */
.L_x_116:
[----:B------:R-:W-:Y:S05]  /*5260*/  BSYNC B1 ;  /* 0x0000000000017941 */ /* 0x000fea0003800000 */
.L_x_115:
        /* <DEDUP_REMOVED lines=12> */
.L_x_118:
[----:B------:R-:W-:Y:S05]  /*5330*/  BSYNC B1 ;  /* 0x0000000000017941 */ /* 0x000fea0003800000 */
.L_x_117:
        /* <DEDUP_REMOVED lines=12> */
.L_x_120:
[----:B------:R-:W-:Y:S05]  /*5400*/  BSYNC B1 ;  /* 0x0000000000017941 */ /* 0x000fea0003800000 */
.L_x_119:
        /* <DEDUP_REMOVED lines=12> */
.L_x_122:
[----:B------:R-:W-:Y:S05]  /*54d0*/  BSYNC B1 ;  /* 0x0000000000017941 */ /* 0x000fea0003800000 */
.L_x_121:
        /* <DEDUP_REMOVED lines=12> */
.L_x_124:
[----:B------:R-:W-:Y:S05]  /*55a0*/  BSYNC B1 ;  /* 0x0000000000017941 */ /* 0x000fea0003800000 */
.L_x_123:
        /* <DEDUP_REMOVED lines=12> */
.L_x_126:
[----:B------:R-:W-:Y:S05]  /*5670*/  BSYNC B1 ;  /* 0x0000000000017941 */ /* 0x000fea0003800000 */
.L_x_125:
        /* <DEDUP_REMOVED lines=12> */
.L_x_128:
[----:B------:R-:W-:Y:S05]  /*5740*/  BSYNC B1 ;  /* 0x0000000000017941 */ /* 0x000fea0003800000 */
.L_x_127:
        /* <DEDUP_REMOVED lines=12> */
.L_x_130:
[----:B------:R-:W-:Y:S05]  /*5810*/  BSYNC B1 ;  /* 0x0000000000017941 */ /* 0x000fea0003800000 */
.L_x_129:
        /* <DEDUP_REMOVED lines=12> */
.L_x_132:
[----:B------:R-:W-:Y:S05]  /*58e0*/  BSYNC B1 ;  /* 0x0000000000017941 */ /* 0x000fea0003800000 */
.L_x_131:
        /* <DEDUP_REMOVED lines=12> */
.L_x_134:
[----:B------:R-:W-:Y:S05]  /*59b0*/  BSYNC B1 ;  /* 0x0000000000017941 */ /* 0x000fea0003800000 */
.L_x_133:
        /* <DEDUP_REMOVED lines=12> */
.L_x_136:
[----:B------:R-:W-:Y:S05]  /*5a80*/  BSYNC B1 ;  /* 0x0000000000017941 */ /* 0x000fea0003800000 */
.L_x_135:
        /* <DEDUP_REMOVED lines=12> */
.L_x_138:
[----:B------:R-:W-:Y:S05]  /*5b50*/  BSYNC B1 ;  /* 0x0000000000017941 */ /* 0x000fea0003800000 */
.L_x_137:
        /* <DEDUP_REMOVED lines=12> */
.L_x_140:
[----:B------:R-:W-:Y:S05]  /*5c20*/  BSYNC B1 ;  /* 0x0000000000017941 */ /* 0x000fea0003800000 */
.L_x_139:
        /* <DEDUP_REMOVED lines=12> */
.L_x_142:
[----:B------:R-:W-:Y:S05]  /*5cf0*/  BSYNC B1 ;  /* 0x0000000000017941 */ /* 0x000fea0003800000 */
.L_x_141:
        /* <DEDUP_REMOVED lines=12> */
.L_x_144:
[----:B------:R-:W-:Y:S05]  /*5dc0*/  BSYNC B1 ;  /* 0x0000000000017941 */ /* 0x000fea0003800000 */
.L_x_143:
        /* <DEDUP_REMOVED lines=12> */
.L_x_146:
[----:B------:R-:W-:Y:S05]  /*5e90*/  BSYNC B1 ;  /* 0x0000000000017941 */ /* 0x000fea0003800000 */
.L_x_145:
        /* <DEDUP_REMOVED lines=12> */
.L_x_148:
[----:B------:R-:W-:Y:S05]  /*5f60*/  BSYNC B1 ;  /* 0x0000000000017941 */ /* 0x000fea0003800000 */
.L_x_147:
        /* <DEDUP_REMOVED lines=12> */
.L_x_150:
[----:B------:R-:W-:Y:S05]  /*6030*/  BSYNC B1 ;  /* 0x0000000000017941 */ /* 0x000fea0003800000 */
.L_x_149:
        /* <DEDUP_REMOVED lines=12> */
.L_x_152:
[----:B------:R-:W-:Y:S05]  /*6100*/  BSYNC B1 ;  /* 0x0000000000017941 */ /* 0x000fea0003800000 */
.L_x_151:
        /* <DEDUP_REMOVED lines=12> */
.L_x_154:
[----:B------:R-:W-:Y:S05]  /*61d0*/  BSYNC B1 ;  /* 0x0000000000017941 */ /* 0x000fea0003800000 */
.L_x_153:
        /* <DEDUP_REMOVED lines=12> */
.L_x_156:
[----:B------:R-:W-:Y:S05]  /*62a0*/  BSYNC B1 ;  /* 0x0000000000017941 */ /* 0x000fea0003800000 */
.L_x_155:
        /* <DEDUP_REMOVED lines=8> */
[----:B0-----:R-:W-:-:S05]  /*6330*/  F2FP.SATFINITE.E4M3.F32.PACK_AB_MERGE_C R19, RZ, R20, RZ ;  /* 0x00000014ff13723e */ /* 0x001fca00048070ff */
[----:B------:R0:W-:Y:S01]  /*6340*/  @!P4 STG.E.U8 desc[UR16][R10.64+0x70], R19 ;  /* 0x000070130a00c986 */ /* 0x0001e2000c101110 */
[----:B------:R-:W-:Y:S05]  /*6350*/  @P3 BRA `(.L_x_158) ;  /* 0x0000000000043947 */ /* 0x000fea0003800000 */
[----:B------:R0:W5:Y:S02]  /*6360*/  LDG.E.U8 R7, desc[UR16][R26.64+0x71] ;  /* 0x000071101a077981 */ /* 0x000164000c1e1100 */
.L_x_158:
[----:B------:R-:W-:Y:S05]  /*6370*/  BSYNC B1 ;  /* 0x0000000000017941 */ /* 0x000fea0003800000 */
.L_x_157:
[----:B-----5:R-:W-:Y:S01]  /*6380*/  LOP3.LUT R7, R7, 0xff, RZ, 0xc0, !PT ;  /* 0x000000ff07077812 */ /* 0x020fe200078ec0ff */
[----:B------:R-:W-:Y:S01]  /*6390*/  BSSY B1, `(.L_x_159) ;  /* 0x000000b000017945 */ /* 0x000fe20003800000 */
[----:B------:R-:W-:Y:S02]  /*63a0*/  ISETP.LT.OR P4, PT, R29, 0x79, !P0 ;  /* 0x000000791d00780c */ /* 0x000fe40004781670 */
[----:B------:R-:W-:-:S05]  /*63b0*/  F2FP.F16.E4M3.UNPACK_B R7, R7 ;  /* 0x00000007ff07723e */ /* 0x000fca00020006ff */
[----:B------:R-:W-:-:S05]  /*63c0*/  HADD2.F32 R20, -RZ, R7.H0_H0 ;  /* 0x20000007ff147230 */ /* 0x000fca0000004100 */
[----:B------:R-:W-:-:S04]  /*63d0*/  FMUL R7, R20, R9 ;  /* 0x0000000914077220 */ /* 0x000fc80000400000 */
[----:B------:R-:W-:-:S05]  /*63e0*/  FFMA R7, R18, R8, R7 ;  /* 0x0000000812077223 */ /* 0x000fca0000000007 */
[----:B0-----:R-:W-:Y:S02]  /*63f0*/  F2FP.SATFINITE.E4M3.F32.PACK_AB_MERGE_C R19, RZ, R7, RZ ;  /* 0x00000007ff13723e */ /* 0x001fe400048070ff */
[----:B------:R-:W-:-:S03]  /*6400*/  PRMT R7, RZ, 0x7610, R7 ;  /* 0x00007610ff077816 */ /* 0x000fc60000000007 */
[----:B------:R0:W-:Y:S01]  /*6410*/  @!P3 STG.E.U8 desc[UR16][R10.64+0x71], R19 ;  /* 0x000071130a00b986 */ /* 0x0001e2000c101110 */
[----:B------:R-:W-:Y:S05]  /*6420*/  @P4 BRA `(.L_x_160) ;  /* 0x0000000000044947 */ /* 0x000fea0003800000 */
[----:B------:R0:W5:Y:S02]  /*6430*/  LDG.E.U8 R7, desc[UR16][R24.64+0x78] ;  /* 0x0000781018077981 */ /* 0x000164000c1e1100 */
.L_x_160:
[----:B------:R-:W-:Y:S05]  /*6440*/  BSYNC B1 ;  /* 0x0000000000017941 */ /* 0x000fea0003800000 */
.L_x_159:
        /* <DEDUP_REMOVED lines=12> */
.L_x_162:
[----:B------:R-:W-:Y:S05]  /*6510*/  BSYNC B1 ;  /* 0x0000000000017941 */ /* 0x000fea0003800000 */
.L_x_161:
        /* <DEDUP_REMOVED lines=12> */
.L_x_164:
[----:B------:R-:W-:Y:S05]  /*65e0*/  BSYNC B1 ;  /* 0x0000000000017941 */ /* 0x000fea0003800000 */
.L_x_163:
[----:B-----5:R-:W-:Y:S01]  /*65f0*/  LOP3.LUT R7, R7, 0xff, RZ, 0xc0, !PT ;  /* 0x000000ff07077812 */ /* 0x020fe200078ec0ff */
[----:B------:R-:W-:Y:S01]  /*6600*/  BSSY B1, `(.L_x_165) ;  /* 0x000000b000017945 */ /* 0x000fe20003800000 */
[----:B------:R-:W-:Y:S02]  /*6610*/  ISETP.LT.OR P1, PT, R29, 0x7a, !P1 ;  /* 0x0000007a1d00780c */ /* 0x000fe40004f21670 */
[----:B------:R-:W-:-:S05]  /*6620*/  F2FP.F16.E4M3.UNPACK_B R7, R7 ;  /* 0x00000007ff07723e */ /* 0x000fca00020006ff */
[----:B01----:R-:W-:Y:S01]  /*6630*/  HADD2.F32 R12, -RZ, R7.H0_H0 ;  /* 0x20000007ff0c7230 */ /* 0x003fe20000004100 */
[----:B------:R-:W-:-:S04]  /*6640*/  PRMT R7, RZ, 0x7610, R7 ;  /* 0x00007610ff077816 */ /* 0x000fc80000000007 */
[----:B------:R-:W-:-:S04]  /*6650*/  FMUL R12, R12, R9 ;  /* 0x000000090c0c7220 */ /* 0x000fc80000400000 */
[----:B------:R-:W-:-:S05]  /*6660*/  FFMA R12, R17, R8, R12 ;  /* 0x00000008110c7223 */ /* 0x000fca000000000c */
[----:B------:R-:W-:-:S05]  /*6670*/  F2FP.SATFINITE.E4M3.F32.PACK_AB_MERGE_C R13, RZ, R12, RZ ;  /* 0x0000000cff0d723e */ /* 0x000fca00048070ff */
[----:B------:R0:W-:Y:S01]  /*6680*/  @!P3 STG.E.U8 desc[UR16][R10.64+0x78], R13 ;  /* 0x0000780d0a00b986 */ /* 0x0001e2000c101110 */
[----:B------:R-:W-:Y:S05]  /*6690*/  @P1 BRA `(.L_x_166) ;  /* 0x0000000000041947 */ /* 0x000fea0003800000 */
[----:B------:R1:W5:Y:S02]  /*66a0*/  LDG.E.U8 R7, desc[UR16][R26.64+0x79] ;  /* 0x000079101a077981 */ /* 0x000364000c1e1100 */
.L_x_166:
[----:B------:R-:W-:Y:S05]  /*66b0*/  BSYNC B1 ;  /* 0x0000000000017941 */ /* 0x000fea0003800000 */
.L_x_165:
[----:B------:R-:W-:Y:S05]  /*66c0*/  @P1 BRA `(.L_x_167) ;  /* 0x0000001000281947 */ /* 0x000fea0003800000 */
[----:B-----5:R-:W-:-:S04]  /*66d0*/  LOP3.LUT R7, R7, 0xff, RZ, 0xc0, !PT ;  /* 0x000000ff07077812 */ /* 0x020fc800078ec0ff */
[----:B------:R-:W-:-:S05]  /*66e0*/  F2FP.F16.E4M3.UNPACK_B R7, R7 ;  /* 0x00000007ff07723e */ /* 0x000fca00020006ff */
[----:B------:R-:W-:-:S05]  /*66f0*/  HADD2.F32 R12, -RZ, R7.H0_H0 ;  /* 0x20000007ff0c7230 */ /* 0x000fca0000004100 */
[----:B------:R-:W-:-:S04]  /*6700*/  FMUL R7, R12, R9 ;  /* 0x000000090c077220 */ /* 0x000fc80000400000 */
[----:B------:R-:W-:-:S05]  /*6710*/  FFMA R7, R16, R8, R7 ;  /* 0x0000000810077223 */ /* 0x000fca0000000007 */
[----:B------:R-:W-:-:S05]  /*6720*/  F2FP.SATFINITE.E4M3.F32.PACK_AB_MERGE_C R7, RZ, R7, RZ ;  /* 0x00000007ff07723e */ /* 0x000fca00048070ff */
[----:B------:R0:W-:Y:S01]  /*6730*/  STG.E.U8 desc[UR16][R10.64+0x79], R7 ;  /* 0x000079070a007986 */ /* 0x0001e2000c101110 */
[----:B------:R-:W-:Y:S05]  /*6740*/  BRA `(.L_x_167) ;  /* 0x0000001000087947 */ /* 0x000fea0003800000 */
.L_x_38:
[----:B------:R-:W-:Y:S01]  /*6750*/  ISETP.GE.AND P1, PT, R36, 0x1, PT ;  /* 0x000000012400780c */ /* 0x000fe20003f26270 */
[-C--:B--2---:R-:W-:Y:S01]  /*6760*/  FMUL R143, R143, R8.reuse ;  /* 0x000000088f8f7220 */ /* 0x084fe20000400000 */
[-C--:B------:R-:W-:Y:S01]  /*6770*/  FMUL R138, R138, R8.reuse ;  /* 0x000000088a8a7220 */ /* 0x080fe20000400000 */
[----:B------:R-:W-:Y:S01]  /*6780*/  ISETP.GE.AND P0, PT, R36, 0x9, PT ;  /* 0x000000092400780c */ /* 0x000fe20003f06270 */
[-C--:B------:R-:W-:Y:S01]  /*6790*/  FMUL R141, R141, R8.reuse ;  /* 0x000000088d8d7220 */ /* 0x080fe20000400000 */
[C---:B------:R-:W-:Y:S01]  /*67a0*/  ISETP.LT.OR P4, PT, R29.reuse, 0x1, !P1 ;  /* 0x000000011d00780c */ /* 0x040fe20004f81670 */
[-C--:B------:R-:W-:Y:S01]  /*67b0*/  FMUL R136, R136, R8.reuse ;  /* 0x0000000888887220 */ /* 0x080fe20000400000 */
[----:B------:R-:W-:Y:S01]  /*67c0*/  ISETP.LT.OR P5, PT, R29, 0x2, !P1 ;  /* 0x000000021d00780c */ /* 0x000fe20004fa1670 */
[-C--:B------:R-:W-:Y:S01]  /*67d0*/  FMUL R139, R139, R8.reuse ;  /* 0x000000088b8b7220 */ /* 0x080fe20000400000 */
[----:B------:R-:W-:Y:S01]  /*67e0*/  F2FP.SATFINITE.E4M3.F32.PACK_AB_MERGE_C R143, RZ, R143, RZ ;  /* 0x0000008fff8f723e */ /* 0x000fe200048070ff */
[----:B------:R-:W-:Y:S01]  /*67f0*/  FMUL R134, R134, R8 ;  /* 0x0000000886867220 */ /* 0x000fe20000400000 */
[----:B------:R-:W-:Y:S01]  /*6800*/  F2FP.SATFINITE.E4M3.F32.PACK_AB_MERGE_C R7, RZ, R138, RZ ;  /* 0x0000008aff07723e */ /* 0x000fe200048070ff */
[-C--:B------:R-:W-:Y:S01]  /*6810*/  FMUL R137, R137, R8.reuse ;  /* 0x0000000889897220 */ /* 0x080fe20000400000 */
[C---:B------:R-:W-:Y:S01]  /*6820*/  ISETP.LT.OR P3, PT, R29.reuse, 0x1, !P0 ;  /* 0x000000011d00780c */ /* 0x040fe20004761670 */
[-C--:B------:R-:W-:Y:S01]  /*6830*/  FMUL R132, R132, R8.reuse ;  /* 0x0000000884847220 */ /* 0x080fe20000400000 */
[----:B------:R-:W-:Y:S01]  /*6840*/  ISETP.LT.OR P6, PT, R29, 0xa, !P1 ;  /* 0x0000000a1d00780c */ /* 0x000fe20004fc1670 */
[-C--:B------:R-:W-:Y:S01]  /*6850*/  FMUL R135, R135, R8.reuse ;  /* 0x0000000887877220 */ /* 0x080fe20000400000 */
[----:B------:R-:W-:Y:S01]  /*6860*/  F2FP.SATFINITE.E4M3.F32.PACK_AB_MERGE_C R141, RZ, R141, RZ ;  /* 0x0000008dff8d723e */ /* 0x000fe200048070ff */
[----:B------:R-:W-:Y:S01]  /*6870*/  @!P4 STG.E.U8 desc[UR16][R12.64], R143 ;  /* 0x0000008f0c00c986 */ /* 0x000fe2000c101110 */
[C---:B------:R-:W-:Y:S01]  /*6880*/  ISETP.LT.OR P4, PT, R29.reuse, 0x2, !P0 ;  /* 0x000000021d00780c */ /* 0x040fe20004781670 */
[----:B------:R-:W-:Y:S01]  /*6890*/  FMUL R130, R130, R8 ;  /* 0x0000000882827220 */ /* 0x000fe20000400000 */
[----:B------:R-:W-:Y:S01]  /*68a0*/  F2FP.SATFINITE.E4M3.F32.PACK_AB_MERGE_C R25, RZ, R136, RZ ;  /* 0x00000088ff19723e */ /* 0x000fe200048070ff */
[----:B------:R0:W-:Y:S01]  /*68b0*/  @!P5 STG.E.U8 desc[UR16][R12.64+0x1], R7 ;  /* 0x000001070c00d986 */ /* 0x0001e2000c101110 */
[----:B------:R-:W-:Y:S01]  /*68c0*/  ISETP.LT.OR P5, PT, R29, 0x9, !P1 ;  /* 0x000000091d00780c */ /* 0x000fe20004fa1670 */
[-C--:B------:R-:W-:Y:S01]  /*68d0*/  FMUL R133, R133, R8.reuse ;  /* 0x0000000885857220 */ /* 0x080fe20000400000 */
[----:B------:R-:W-:Y:S01]  /*68e0*/  F2FP.SATFINITE.E4M3.F32.PACK_AB_MERGE_C R139, RZ, R139, RZ ;  /* 0x0000008bff8b723e */ /* 0x000fe200048070ff */
[----:B------:R-:W-:Y:S01]  /*68f0*/  @!P3 STG.E.U8 desc[UR16][R10.64], R141 ;  /* 0x0000008d0a00b986 */ /* 0x000fe2000c101110 */
[----:B------:R-:W-:Y:S01]  /*6900*/  ISETP.LT.OR P3, PT, R29, 0x9, !P0 ;  /* 0x000000091d00780c */ /* 0x000fe20004761670 */
[-C--:B------:R-:W-:Y:S01]  /*6910*/  FMUL R128, R128, R8.reuse ;  /* 0x0000000880807220 */ /* 0x080fe20000400000 */
[----:B------:R-:W-:Y:S01]  /*6920*/  F2FP.SATFINITE.E4M3.F32.PACK_AB_MERGE_C R137, RZ, R137, RZ ;  /* 0x00000089ff89723e */ /* 0x000fe200048070ff */
[-C--:B------:R-:W-:Y:S01]  /*6930*/  FMUL R131, R131, R8.reuse ;  /* 0x0000000883837220 */ /* 0x080fe20000400000 */
[----:B------:R-:W-:Y:S01]  /*6940*/  F2FP.SATFINITE.E4M3.F32.PACK_AB_MERGE_C R135, RZ, R135, RZ ;  /* 0x00000087ff87723e */ /* 0x000fe200048070ff */
[----:B------:R1:W-:Y:S01]  /*6950*/  @!P4 STG.E.U8 desc[UR16][R10.64+0x1], R25 ;  /* 0x000001190a00c986 */ /* 0x0003e2000c101110 */
[C---:B------:R-:W-:Y:S01]  /*6960*/  ISETP.LT.OR P4, PT, R29.reuse, 0xa, !P0 ;  /* 0x0000000a1d00780c */ /* 0x040fe20004781670 */
[----:B------:R-:W-:Y:S01]  /*6970*/  FMUL R126, R126, R8 ;  /* 0x000000087e7e7220 */ /* 0x000fe20000400000 */
[----:B0-----:R-:W-:Y:S01]  /*6980*/  F2FP.SATFINITE.E4M3.F32.PACK_AB_MERGE_C R7, RZ, R134, RZ ;  /* 0x00000086ff07723e */ /* 0x001fe200048070ff */
[----:B------:R-:W-:Y:S01]  /*6990*/  @!P5 STG.E.U8 desc[UR16][R12.64+0x8], R139 ;  /* 0x0000088b0c00d986 */ /* 0x000fe2000c101110 */
[----:B------:R-:W-:Y:S01]  /*69a0*/  ISETP.LT.OR P5, PT, R29, 0x11, !P1 ;  /* 0x000000111d00780c */ /* 0x000fe20004fa1670 */
[-C--:B------:R-:W-:Y:S01]  /*69b0*/  FMUL R129, R129, R8.reuse ;  /* 0x0000000881817220 */ /* 0x080fe20000400000 */
[----:B------:R-:W-:Y:S01]  /*69c0*/  F2FP.SATFINITE.E4M3.F32.PACK_AB_MERGE_C R133, RZ, R133, RZ ;  /* 0x00000085ff85723e */ /* 0x000fe200048070ff */
[----:B------:R0:W-:Y:S01]  /*69d0*/  @!P6 STG.E.U8 desc[UR16][R12.64+0x9], R7 ;  /* 0x000009070c00e986 */ /* 0x0001e2000c101110 */
[----:B------:R-:W-:Y:S01]  /*69e0*/  ISETP.LT.OR P6, PT, R29, 0x12, !P1 ;  /* 0x000000121d00780c */ /* 0x000fe20004fc1670 */
[----:B------:R-:W-:Y:S01]  /*69f0*/  FMUL R124, R124, R8 ;  /* 0x000000087c7c7220 */ /* 0x000fe20000400000 */
[----:B------:R-:W-:Y:S01]  /*6a00*/  F2FP.SATFINITE.E4M3.F32.PACK_AB_MERGE_C R131, RZ, R131, RZ ;  /* 0x00000083ff83723e */ /* 0x000fe200048070ff */
[----:B------:R-:W-:Y:S01]  /*6a10*/  @!P3 STG.E.U8 desc[UR16][R10.64+0x8], R137 ;  /* 0x000008890a00b986 */ /* 0x000fe2000c101110 */
[----:B-1----:R-:W-:Y:S01]  /*6a20*/  F2FP.SATFINITE.E4M3.F32.PACK_AB_MERGE_C R25, RZ, R132, RZ ;  /* 0x00000084ff19723e */ /* 0x002fe200048070ff */
[-C--:B------:R-:W-:Y:S01]  /*6a30*/  FMUL R127, R127, R8.reuse ;  /* 0x000000087f7f7220 */ /* 0x080fe20000400000 */
[C---:B------:R-:W-:Y:S01]  /*6a40*/  ISETP.LT.OR P3, PT, R29.reuse, 0x11, !P0 ;  /* 0x000000111d00780c */ /* 0x040fe20004761670 */
[-C--:B------:R-:W-:Y:S01]  /*6a50*/  FMUL R122, R122, R8.reuse ;  /* 0x000000087a7a7220 */ /* 0x080fe20000400000 */
[----:B------:R-:W-:Y:S01]  /*6a60*/  F2FP.SATFINITE.E4M3.F32.PACK_AB_MERGE_C R129, RZ, R129, RZ ;  /* 0x00000081ff81723e */ /* 0x000fe200048070ff */
[----:B------:R1:W-:Y:S01]  /*6a70*/  @!P4 STG.E.U8 desc[UR16][R10.64+0x9], R25 ;  /* 0x000009190a00c986 */ /* 0x0003e2000c101110 */
[----:B------:R-:W-:Y:S01]  /*6a80*/  ISETP.LT.OR P4, PT, R29, 0x12, !P0 ;  /* 0x000000121d00780c */ /* 0x000fe20004781670 */
[----:B------:R-:W-:Y:S01]  /*6a90*/  FMUL R125, R125, R8 ;  /* 0x000000087d7d7220 */ /* 0x000fe20000400000 */
[----:B0-----:R-:W-:Y:S01]  /*6aa0*/  F2FP.SATFINITE.E4M3.F32.PACK_AB_MERGE_C R7, RZ, R130, RZ ;  /* 0x00000082ff07723e */ /* 0x001fe200048070ff */
[----:B------:R-:W-:Y:S01]  /*6ab0*/  @!P5 STG.E.U8 desc[UR16][R12.64+0x10], R135 ;  /* 0x000010870c00d986 */ /* 0x000fe2000c101110 */
[C---:B------:R-:W-:Y:S01]  /*6ac0*/  ISETP.LT.OR P5, PT, R29.reuse, 0x19, !P1 ;  /* 0x000000191d00780c */ /* 0x040fe20004fa1670 */
[-C--:B------:R-:W-:Y:S01]  /*6ad0*/  FMUL R120, R120, R8.reuse ;  /* 0x0000000878787220 */ /* 0x080fe20000400000 */
[----:B------:R-:W-:Y:S01]  /*6ae0*/  F2FP.SATFINITE.E4M3.F32.PACK_AB_MERGE_C R127, RZ, R127, RZ ;  /* 0x0000007fff7f723e */ /* 0x000fe200048070ff */
[----:B------:R0:W-:Y:S01]  /*6af0*/  @!P6 STG.E.U8 desc[UR16][R12.64+0x11], R7 ;  /* 0x000011070c00e986 */ /* 0x0001e2000c101110 */
[----:B------:R-:W-:Y:S01]  /*6b00*/  ISETP.LT.OR P6, PT, R29, 0x1a, !P1 ;  /* 0x0000001a1d00780c */ /* 0x000fe20004fc1670 */
[-C--:B------:R-:W-:Y:S01]  /*6b10*/  FMUL R123, R123, R8.reuse ;  /* 0x000000087b7b7220 */ /* 0x080fe20000400000 */
[----:B------:R-:W-:Y:S01]  /*6b20*/  FMUL R118, R118, R8 ;  /* 0x0000000876767220 */ /* 0x000fe20000400000 */
[----:B-1----:R-:W-:Y:S01]  /*6b30*/  F2FP.SATFINITE.E4M3.F32.PACK_AB_MERGE_C R25, RZ, R128, RZ ;  /* 0x00000080ff19723e */ /* 0x002fe200048070ff */
[----:B------:R-:W-:Y:S01]  /*6b40*/  @!P3 STG.E.U8 desc[UR16][R10.64+0x10], R133 ;  /* 0x000010850a00b986 */ /* 0x000fe2000c101110 */
[----:B------:R-:W-:Y:S01]  /*6b50*/  ISETP.LT.OR P3, PT, R29, 0x19, !P0 ;  /* 0x000000191d00780c */ /* 0x000fe20004761670 */
        /* <DEDUP_REMOVED lines=35> */
[----:B------:R-:W-:Y:S01]  /*6d90*/  ISETP.LT.OR P3, PT, R29, 0x29, !P0 ;  /* 0x000000291d00780c */ /* 0x000fe20004761670 */
[-C--:B------:R-:W-:Y:S01]  /*6da0*/  FMUL R111, R111, R8.reuse ;  /* 0x000000086f6f7220 */ /* 0x080fe20000400000 */
[-C--:B------:R-:W-:Y:S01]  /*6db0*/  FMUL R106, R106, R8.reuse ;  /* 0x000000086a6a7220 */ /* 0x080fe20000400000 */
        /* <DEDUP_REMOVED lines=104> */
[----:B------:R-:W-:-:S02]  /*7440*/  ISETP.LT.OR P3, PT, R29, 0x59, !P0 ;  /* 0x000000591d00780c */ /* 0x000fc40004761670 */
[----:B------:R-:W-:Y:S01]  /*7450*/  F2FP.SATFINITE.E4M3.F32.PACK_AB_MERGE_C R21, RZ, R21, RZ ;  /* 0x00000015ff15723e */ /* 0x000fe200048070ff */
[----:B------:R1:W-:Y:S01]  /*7460*/  @!P4 STG.E.U8 desc[UR16][R10.64+0x51], R25 ;  /* 0x000051190a00c986 */ /* 0x0003e2000c101110 */
[C---:B------:R-:W-:Y:S02]  /*7470*/  ISETP.LT.OR P4, PT, R29.reuse, 0x5a, !P0 ;  /* 0x0000005a1d00780c */ /* 0x040fe40004781670 */
[----:B0-----:R-:W-:Y:S01]  /*7480*/  F2FP.SATFINITE.E4M3.F32.PACK_AB_MERGE_C R7, RZ, R94, RZ ;  /* 0x0000005eff07723e */ /* 0x001fe200048070ff */
[----:B------:R-:W-:Y:S01]  /*7490*/  @!P5 STG.E.U8 desc[UR16][R12.64+0x58], R99 ;  /* 0x000058630c00d986 */ /* 0x000fe2000c101110 */
[C---:B------:R-:W-:Y:S02]  /*74a0*/  ISETP.LT.OR P5, PT, R29.reuse, 0x61, !P1 ;  /* 0x000000611d00780c */ /* 0x040fe40004fa1670 */
[----:B------:R-:W-:Y:S01]  /*74b0*/  F2FP.SATFINITE.E4M3.F32.PACK_AB_MERGE_C R15, RZ, R15, RZ ;  /* 0x0000000fff0f723e */ /* 0x000fe200048070ff */
[----:B------:R0:W-:Y:S01]  /*74c0*/  @!P6 STG.E.U8 desc[UR16][R12.64+0x59], R7 ;  /* 0x000059070c00e986 */ /* 0x0001e2000c101110 */
[----:B------:R-:W-:-:S02]  /*74d0*/  ISETP.LT.OR P6, PT, R29, 0x62, !P1 ;  /* 0x000000621d00780c */ /* 0x000fc40004fc1670 */
[----:B------:R-:W-:Y:S01]  /*74e0*/  F2FP.SATFINITE.E4M3.F32.PACK_AB_MERGE_C R17, RZ, R17, RZ ;  /* 0x00000011ff11723e */ /* 0x000fe200048070ff */
[----:B------:R-:W-:Y:S01]  /*74f0*/  @!P3 STG.E.U8 desc[UR16][R10.64+0x58], R97 ;  /* 0x000058610a00b986 */ /* 0x000fe2000c101110 */
[----:B-1----:R-:W-:Y:S02]  /*7500*/  F2FP.SATFINITE.E4M3.F32.PACK_AB_MERGE_C R25, RZ, R92, RZ ;  /* 0x0000005cff19723e */ /* 0x002fe400048070ff */
[----:B------:R-:W-:-:S03]  /*7510*/  ISETP.LT.OR P3, PT, R29, 0x61, !P0 ;  /* 0x000000611d00780c */ /* 0x000fc60004761670 */
[----:B------:R1:W-:Y:S01]  /*7520*/  @!P4 STG.E.U8 desc[UR16][R10.64+0x59], R25 ;  /* 0x000059190a00c986 */ /* 0x0003e2000c101110 */
[C---:B------:R-:W-:Y:S02]  /*7530*/  ISETP.LT.OR P4, PT, R29.reuse, 0x62, !P0 ;  /* 0x000000621d00780c */ /* 0x040fe40004781670 */
[----:B0-----:R-:W-:Y:S01]  /*7540*/  F2FP.SATFINITE.E4M3.F32.PACK_AB_MERGE_C R7, RZ, R90, RZ ;  /* 0x0000005aff07723e */ /* 0x001fe200048070ff */
[----:B------:R-:W-:Y:S01]  /*7550*/  @!P5 STG.E.U8 desc[UR16][R12.64+0x60], R93 ;  /* 0x0000605d0c00d986 */ /* 0x000fe2000c101110 */
[----:B------:R-:W-:-:S03]  /*7560*/  ISETP.LT.OR P5, PT, R29, 0x69, !P1 ;  /* 0x000000691d00780c */ /* 0x000fc60004fa1670 */
[----:B------:R0:W-:Y:S01]  /*7570*/  @!P6 STG.E.U8 desc[UR16][R12.64+0x61], R7 ;  /* 0x000061070c00e986 */ /* 0x0001e2000c101110 */
[C---:B------:R-:W-:Y:S02]  /*7580*/  ISETP.LT.OR P6, PT, R29.reuse, 0x6a, !P1 ;  /* 0x0000006a1d00780c */ /* 0x040fe40004fc1670 */
[----:B-1----:R-:W-:Y:S01]  /*7590*/  F2FP.SATFINITE.E4M3.F32.PACK_AB_MERGE_C R25, RZ, R88, RZ ;  /* 0x00000058ff19723e */ /* 0x002fe200048070ff */
[----:B------:R-:W-:Y:S01]  /*75a0*/  @!P3 STG.E.U8 desc[UR16][R10.64+0x60], R95 ;  /* 0x0000605f0a00b986 */ /* 0x000fe2000c101110 */
        /* <DEDUP_REMOVED lines=11> */
[----:B------:R-:W-:Y:S01]  /*7660*/  @!P4 STG.E.U8 desc[UR16][R10.64+0x69], R25 ;  /* 0x000069190a00c986 */ /* 0x000fe2000c101110 */
[C---:B------:R-:W-:Y:S02]  /*7670*/  ISETP.LT.OR P4, PT, R29.reuse, 0x79, !P1 ;  /* 0x000000791d00780c */ /* 0x040fe40004f81670 */
[C---:B------:R-:W-:Y:S01]  /*7680*/  ISETP.LT.OR P1, PT, R29.reuse, 0x7a, !P1 ;  /* 0x0000007a1d00780c */ /* 0x040fe20004f21670 */
[----:B------:R1:W-:Y:S01]  /*7690*/  @!P5 STG.E.U8 desc[UR16][R12.64+0x70], R23 ;  /* 0x000070170c00d986 */ /* 0x0003e2000c101110 */
[C---:B------:R-:W-:Y:S02]  /*76a0*/  ISETP.LT.OR P5, PT, R29.reuse, 0x72, !P0 ;  /* 0x000000721d00780c */ /* 0x040fe400047a1670 */
[----:B0-----:R-:W-:Y:S01]  /*76b0*/  F2FP.SATFINITE.E4M3.F32.PACK_AB_MERGE_C R7, RZ, R18, RZ ;  /* 0x00000012ff07723e */ /* 0x001fe200048070ff */
[----:B------:R0:W-:Y:S01]  /*76c0*/  @!P6 STG.E.U8 desc[UR16][R12.64+0x71], R19 ;  /* 0x000071130c00e986 */ /* 0x0001e2000c101110 */
[C---:B------:R-:W-:Y:S02]  /*76d0*/  ISETP.LT.OR P6, PT, R29.reuse, 0x79, !P0 ;  /* 0x000000791d00780c */ /* 0x040fe400047c1670 */
[----:B------:R-:W-:Y:S01]  /*76e0*/  ISETP.LT.OR P0, PT, R29, 0x7a, !P0 ;  /* 0x0000007a1d00780c */ /* 0x000fe20004701670 */
[----:B------:R2:W-:Y:S01]  /*76f0*/  @!P3 STG.E.U8 desc[UR16][R10.64+0x70], R21 ;  /* 0x000070150a00b986 */ /* 0x0005e2000c101110 */
[----:B-1----:R-:W-:-:S05]  /*7700*/  F2FP.SATFINITE.E4M3.F32.PACK_AB_MERGE_C R23, RZ, R16, RZ ;  /* 0x00000010ff17723e */ /* 0x002fca00048070ff */
[----:B------:R2:W-:Y:S01]  /*7710*/  @!P5 STG.E.U8 desc[UR16][R10.64+0x71], R7 ;  /* 0x000071070a00d986 */ /* 0x0005e2000c101110 */
[----:B0-----:R-:W-:-:S03]  /*7720*/  F2FP.SATFINITE.E4M3.F32.PACK_AB_MERGE_C R19, RZ, R14, RZ ;  /* 0x0000000eff13723e */ /* 0x001fc600048070ff */
[----:B------:R2:W-:Y:S04]  /*7730*/  @!P4 STG.E.U8 desc[UR16][R12.64+0x78], R15 ;  /* 0x0000780f0c00c986 */ /* 0x0005e8000c101110 */
[----:B------:R2:W-:Y:S04]  /*7740*/  @!P1 STG.E.U8 desc[UR16][R12.64+0x79], R19 ;  /* 0x000079130c009986 */ /* 0x0005e8000c101110 */
[----:B------:R2:W-:Y:S04]  /*7750*/  @!P6 STG.E.U8 desc[UR16][R10.64+0x78], R17 ;  /* 0x000078110a00e986 */ /* 0x0005e8000c101110 */
[----:B------:R2:W-:Y:S02]  /*7760*/  @!P0 STG.E.U8 desc[UR16][R10.64+0x79], R23 ;  /* 0x000079170a008986 */ /* 0x0005e4000c101110 */
.L_x_167:
[----:B------:R-:W-:Y:S05]  /*7770*/  BSYNC B0 ;  /* 0x0000000000007941 */ /* 0x000fea0003800000 */
.L_x_37:
[----:B------:R-:W-:Y:S01]  /*7780*/  ULDC UR6, c[0x0][0xc] ;  /* 0x0000030000067ab9 */ /* 0x000fe20000000800 */
[----:B------:R-:W-:Y:S01]  /*7790*/  ULDC UR7, c[0x0][0x10] ;  /* 0x0000040000077ab9 */ /* 0x000fe20000000800 */
[----:B0-2--5:R-:W0:Y:S01]  /*77a0*/  LDC R7, c[0x0][0x14] ;  /* 0x00000500ff077b82 */ /* 0x025e220000000800 */
[----:B------:R-:W-:Y:S01]  /*77b0*/  UIMAD.WIDE.U32 UR6, UR6, UR7, URZ ;  /* 0x00000007060672a5 */ /* 0x000fe2000f8e003f */
[----:B----4-:R-:W-:Y:S01]  /*77c0*/  PRMT R10, RZ, 0x7610, R10 ;  /* 0x00007610ff0a7816 */ /* 0x010fe2000000000a */
[----:B------:R-:W-:-:S04]  /*77d0*/  IMAD.MOV.U32 R11, RZ, RZ, -0x1 ;  /* 0xffffffffff0b7424 */ /* 0x000fc800078e00ff */
[----:B0-----:R-:W-:-:S04]  /*77e0*/  IMAD.WIDE.U32 R2, R7, UR6, R2 ;  /* 0x0000000607027c25 */ /* 0x001fc8000f8e0002 */
[----:B------:R-:W-:Y:S01]  /*77f0*/  IMAD R7, R7, UR7, RZ ;  /* 0x0000000707077c24 */ /* 0x000fe2000f8e02ff */
[----:B------:R-:W-:Y:S02]  /*7800*/  ULDC.64 UR6, c[0x0][0x650] ;  /* 0x0001940000067ab9 */ /* 0x000fe40000000a00 */
[----:B------:R-:W-:Y:S01]  /*7810*/  ISETP.GE.U32.AND P0, PT, R2, UR6, PT ;  /* 0x0000000602007c0c */ /* 0x000fe2000bf06070 */
[----:B------:R-:W-:Y:S02]  /*7820*/  IMAD.IADD R3, R3, 0x1, R7 ;  /* 0x0000000103037824 */ /* 0x000fe400078e0207 */
[----:B------:R-:W-:-:S03]  /*7830*/  IMAD.MOV.U32 R7, RZ, RZ, -0x1 ;  /* 0xffffffffff077424 */ /* 0x000fc600078e00ff */
[----:B------:R-:W-:-:S13]  /*7840*/  ISETP.GE.U32.AND.EX P0, PT, R3, UR7, PT, P0 ;  /* 0x0000000703007c0c */ /* 0x000fda000bf06100 */
[----:B------:R-:W-:Y:S05]  /*7850*/  @P0 BRA `(.L_x_168) ;  /* 0x0000000400600947 */ /* 0x000fea0003800000 */
[----:B------:R-:W0:Y:S01]  /*7860*/  S2R R22, SR_CTAID.X ;  /* 0x0000000000167919 */ /* 0x000e220000002500 */
[----:B------:R-:W2:Y:S01]  /*7870*/  LDC.64 R16, c[0x0][0x628] ;  /* 0x00018a00ff107b82 */ /* 0x000ea20000000a00 */
[----:B------:R-:W-:Y:S01]  /*7880*/  ULDC UR6, c[0x0][0x150] ;  /* 0x0000540000067ab9 */ /* 0x000fe20000000800 */
[----:B------:R-:W-:Y:S01]  /*7890*/  IMAD.MOV.U32 R14, RZ, RZ, R2 ;  /* 0x000000ffff0e7224 */ /* 0x000fe200078e0002 */
[----:B------:R-:W4:Y:S01]  /*78a0*/  S2R R24, SR_CTAID.Y ;  /* 0x0000000000187919 */ /* 0x000f220000002600 */
[----:B------:R-:W-:-:S04]  /*78b0*/  IMAD.MOV.U32 R15, RZ, RZ, R3 ;  /* 0x000000ffff0f7224 */ /* 0x000fc800078e0003 */
[----:B------:R-:W1:Y:S08]  /*78c0*/  LDC R25, c[0x0][0x144] ;  /* 0x00005100ff197b82 */ /* 0x000e700000000800 */
[----:B------:R-:W1:Y:S08]  /*78d0*/  LDC R18, c[0x0][0x630] ;  /* 0x00018c00ff127b82 */ /* 0x000e700000000800 */
[----:B------:R-:W1:Y:S01]  /*78e0*/  LDC.64 R20, c[0x0][0x620] ;  /* 0x00018800ff147b82 */ /* 0x000e620000000a00 */
[----:B--2---:R-:W-:-:S04]  /*78f0*/  ISETP.NE.U32.AND P0, PT, R16, RZ, PT ;  /* 0x000000ff1000720c */ /* 0x004fc80003f05070 */
[----:B------:R-:W-:Y:S02]  /*7900*/  ISETP.NE.AND.EX P0, PT, R17, RZ, PT, P0 ;  /* 0x000000ff1100720c */ /* 0x000fe40003f05300 */
[----:B0-----:R-:W-:-:S05]  /*7910*/  I2FP.F32.U32 R7, R22 ;  /* 0x0000001600077245 */ /* 0x001fca0000201000 */
[----:B------:R-:W-:-:S04]  /*7920*/  FMUL R7, R7, UR6 ;  /* 0x0000000607077c20 */ /* 0x000fc80008400000 */
[----:B------:R0:W2:Y:S02]  /*7930*/  F2I.U32.TRUNC.NTZ R23, R7 ;  /* 0x0000000700177305 */ /* 0x0000a4000020f000 */
[----:B----4-:R-:W-:Y:S05]  /*7940*/  @!P0 BRA `(.L_x_169) ;  /* 0x0000000000288947 */ /* 0x010fea0003800000 */
[----:B0-----:R-:W0:Y:S02]  /*7950*/  LDC R7, c[0x0][0x634] ;  /* 0x00018d00ff077b82 */ /* 0x001e240000000800 */
        /* <DEDUP_REMOVED lines=9> */
.L_x_169:
[-CC-:B-1----:R-:W-:Y:S01]  /*79f0*/  SHF.R.U64 R19, R14, R18.reuse, R15.reuse ;  /* 0x000000120e137219 */ /* 0x182fe2000000120f */
[----:B------:R-:W1:Y:S01]  /*7a00*/  LDC.64 R30, c[0x0][0x640] ;  /* 0x00019000ff1e7b82 */ /* 0x000e620000000a00 */
[----:B0-----:R-:W-:Y:S01]  /*7a10*/  SHF.R.U32.HI R7, RZ, R18, R15 ;  /* 0x00000012ff077219 */ /* 0x001fe2000001160f */
[----:B--2---:R-:W-:Y:S01]  /*7a20*/  IMAD.MOV R23, RZ, RZ, -R23 ;  /* 0x000000ffff177224 */ /* 0x004fe200078e0a17 */
[----:B------:R-:W-:Y:S01]  /*7a30*/  IADD3 R13, P0, RZ, -R19, RZ ;  /* 0x80000013ff0d7210 */ /* 0x000fe20007f1e0ff */
[----:B------:R-:W-:Y:S02]  /*7a40*/  ULDC UR6, c[0x0][0x154] ;  /* 0x0000550000067ab9 */ /* 0x000fe40000000800 */
[----:B------:R-:W-:Y:S02]  /*7a50*/  IMAD R25, R25, R23, R22 ;  /* 0x0000001719197224 */ /* 0x000fe400078e0216 */
[----:B------:R-:W0:Y:S01]  /*7a60*/  LDC R14, c[0x0][0x618] ;  /* 0x00018600ff0e7b82 */ /* 0x000e220000000800 */
[----:B------:R-:W-:-:S02]  /*7a70*/  IMAD.X R7, RZ, RZ, ~R7, P0 ;  /* 0x000000ffff077224 */ /* 0x000fc400000e0e07 */
[----:B------:R-:W-:-:S04]  /*7a80*/  IMAD.WIDE.U32 R10, R13, R20, R2 ;  /* 0x000000140d0a7225 */ /* 0x000fc800078e0002 */
[----:B------:R-:W-:Y:S01]  /*7a90*/  IMAD R12, R7, R20, RZ ;  /* 0x00000014070c7224 */ /* 0x000fe200078e02ff */
[----:B---3--:R-:W2:Y:S03]  /*7aa0*/  LDC R26, c[0x0][0x608] ;  /* 0x00018200ff1a7b82 */ /* 0x008ea60000000800 */
[----:B------:R-:W-:Y:S02]  /*7ab0*/  IMAD R7, R13, R21, R12 ;  /* 0x000000150d077224 */ /* 0x000fe400078e020c */
[----:B------:R-:W-:Y:S02]  /*7ac0*/  IMAD.MOV.U32 R13, RZ, RZ, 0x1 ;  /* 0x00000001ff0d7424 */ /* 0x000fe400078e00ff */
[----:B------:R-:W-:Y:S01]  /*7ad0*/  IMAD.IADD R7, R11, 0x1, R7 ;  /* 0x000000010b077824 */ /* 0x000fe200078e0207 */
[----:B------:R-:W3:Y:S01]  /*7ae0*/  LDC R28, c[0x0][0x658] ;  /* 0x00019600ff1c7b82 */ /* 0x000ee20000000800 */
[----:B------:R-:W-:-:S02]  /*7af0*/  I2FP.F32.U32 R11, R24 ;  /* 0x00000018000b7245 */ /* 0x000fc40000201000 */
[----:B-1----:R-:W-:-:S03]  /*7b00*/  ISETP.NE.U32.AND P0, PT, R30, RZ, PT ;  /* 0x000000ff1e00720c */ /* 0x002fc60003f05070 */
[----:B------:R-:W-:Y:S01]  /*7b10*/  FMUL R12, R11, UR6 ;  /* 0x000000060b0c7c20 */ /* 0x000fe20008400000 */
[----:B------:R-:W-:Y:S01]  /*7b20*/  ISETP.NE.AND.EX P0, PT, R31, RZ, PT, P0 ;  /* 0x000000ff1f00720c */ /* 0x000fe20003f05300 */
[----:B------:R-:W1:Y:S01]  /*7b30*/  LDC R23, c[0x0][0x148] ;  /* 0x00005200ff177b82 */ /* 0x000e620000000800 */
[-CC-:B0-----:R-:W-:Y:S01]  /*7b40*/  SHF.R.U64 R18, R10, R14.reuse, R7.reuse ;  /* 0x0000000e0a127219 */ /* 0x181fe20000001207 */
[----:B------:R0:W4:Y:S01]  /*7b50*/  F2I.U32.TRUNC.NTZ R20, R12 ;  /* 0x0000000c00147305 */ /* 0x000122000020f000 */
[----:B------:R-:W-:Y:S01]  /*7b60*/  SHF.R.U32.HI R7, RZ, R14, R7 ;  /* 0x0000000eff077219 */ /* 0x000fe20000011607 */
[----:B------:R-:W-:-:S04]  /*7b70*/  IMAD.MOV.U32 R11, RZ, RZ, -0x1 ;  /* 0xffffffffff0b7424 */ /* 0x000fc800078e00ff */
[----:B------:R-:W0:Y:S01]  /*7b80*/  LDC R22, c[0x0][0x600] ;  /* 0x00018000ff167b82 */ /* 0x000e220000000800 */
[-CC-:B--2---:R-:W-:Y:S02]  /*7b90*/  SHF.R.U64 R16, R18, R26.reuse, R7.reuse ;  /* 0x0000001a12107219 */ /* 0x184fe40000001207 */
[----:B------:R-:W-:-:S05]  /*7ba0*/  SHF.R.U32.HI R7, RZ, R26, R7 ;  /* 0x0000001aff077219 */ /* 0x000fca0000011607 */
[----:B------:R-:W2:Y:S01]  /*7bb0*/  LDC R29, c[0x0][0x648] ;  /* 0x00019200ff1d7b82 */ /* 0x000ea20000000800 */
[-C--:B---3--:R-:W-:Y:S02]  /*7bc0*/  SHF.L.U32 R10, R11, R28.reuse, RZ ;  /* 0x0000001c0b0a7219 */ /* 0x088fe400000006ff */
[--C-:B------:R-:W-:Y:S02]  /*7bd0*/  SHF.R.U64 R21, R16, R28, R7.reuse ;  /* 0x0000001c10157219 */ /* 0x100fe40000001207 */
[----:B------:R-:W-:Y:S02]  /*7be0*/  LOP3.LUT R27, RZ, R10, RZ, 0x33, !PT ;  /* 0x0000000aff1b7212 */ /* 0x000fe400078e33ff */
[-C--:B------:R-:W-:Y:S01]  /*7bf0*/  SHF.R.U32.HI R11, RZ, R28.reuse, R7 ;  /* 0x0000001cff0b7219 */ /* 0x080fe20000011607 */
[----:B------:R-:W3:Y:S01]  /*7c00*/  LDC R32, c[0x0][0x638] ;  /* 0x00018e00ff207b82 */ /* 0x000ee20000000800 */
[----:B------:R-:W-:Y:S01]  /*7c10*/  SHF.L.U32 R26, R13, R28, RZ ;  /* 0x0000001c0d1a7219 */ /* 0x000fe200000006ff */
[----:B------:R-:W-:-:S06]  /*7c20*/  IMAD.MOV.U32 R10, RZ, RZ, R21 ;  /* 0x000000ffff0a7224 */ /* 0x000fcc00078e0015 */
[----:B------:R-:W0:Y:S01]  /*7c30*/  LDC R33, c[0x0][0x610] ;  /* 0x00018400ff217b82 */ /* 0x000e220000000800 */
[----:B----4-:R-:W-:Y:S05]  /*7c40*/  @!P0 BRA `(.L_x_170) ;  /* 0x0000000000288947 */ /* 0x010fea0003800000 */
[----:B------:R-:W4:Y:S02]  /*7c50*/  LDC R10, c[0x0][0x64c] ;  /* 0x00019300ff0a7b82 */ /* 0x000f240000000800 */
[----:B----4-:R-:W-:-:S05]  /*7c60*/  IADD3 R7, P0, R21, R10, RZ ;  /* 0x0000000a15077210 */ /* 0x010fca0007f1e0ff */
[----:B------:R-:W-:-:S04]  /*7c70*/  IMAD.X R17, RZ, RZ, R11, P0 ;  /* 0x000000ffff117224 */ /* 0x000fc800000e060b */
[----:B------:R-:W-:-:S04]  /*7c80*/  IMAD.WIDE.U32 R10, R17, R30, RZ ;  /* 0x0000001e110a7225 */ /* 0x000fc800078e00ff */
[----:B0-----:R-:W-:-:S04]  /*7c90*/  IMAD.WIDE.U32 R12, P0, R7, R31, R10 ;  /* 0x0000001f070c7225 */ /* 0x001fc8000780000a */
[----:B------:R-:W-:-:S04]  /*7ca0*/  IMAD.WIDE.U32 R10, R7, R30, RZ ;  /* 0x0000001e070a7225 */ /* 0x000fc800078e00ff */
[----:B------:R-:W-:Y:S01]  /*7cb0*/  IMAD.X R15, RZ, RZ, RZ, P0 ;  /* 0x000000ffff0f7224 */ /* 0x000fe200000e06ff */
[----:B------:R-:W-:Y:S01]  /*7cc0*/  IADD3 RZ, P0, R11, R12, RZ ;  /* 0x0000000c0bff7210 */ /* 0x000fe20007f1e0ff */
[----:B------:R-:W-:-:S04]  /*7cd0*/  IMAD.MOV.U32 R14, RZ, RZ, R13 ;  /* 0x000000ffff0e7224 */ /* 0x000fc800078e000d */
[----:B------:R-:W-:-:S08]  /*7ce0*/  IMAD.WIDE.U32.X R10, R17, R31, R14, P0 ;  /* 0x0000001f110a7225 */ /* 0x000fd000000e040e */
.L_x_170:
[----:B--2---:R-:W-:Y:S01]  /*7cf0*/  SHF.R.U64 R7, R10, R29, R11 ;  /* 0x0000001d0a077219 */ /* 0x004fe2000000120b */
[----:B0-----:R-:W-:Y:S01]  /*7d00*/  VIADD R11, R22, 0xffffffff ;  /* 0xffffffff160b7836 */ /* 0x001fe20000000000 */
[----:B------:R-:W-:Y:S01]  /*7d10*/  LOP3.LUT R28, R16, R27, RZ, 0xc0, !PT ;  /* 0x0000001b101c7212 */ /* 0x000fe200078ec0ff */
[----:B------:R-:W-:Y:S02]  /*7d20*/  IMAD.MOV R20, RZ, RZ, -R20 ;  /* 0x000000ffff147224 */ /* 0x000fe400078e0a14 */
[----:B------:R-:W-:Y:S01]  /*7d30*/  IMAD.MOV R10, RZ, RZ, -R7 ;  /* 0x000000ffff0a7224 */ /* 0x000fe200078e0a07 */
[----:B------:R-:W-:Y:S01]  /*7d40*/  LOP3.LUT R18, R18, R11, RZ, 0xc0, !PT ;  /* 0x0000000b12127212 */ /* 0x000fe200078ec0ff */
[----:B------:R-:W-:Y:S02]  /*7d50*/  IMAD R28, R26, R7, R28 ;  /* 0x000000071a1c7224 */ /* 0x000fe400078e021c */
[----:B-1----:R-:W-:Y:S02]  /*7d60*/  @P2 IMAD R25, R23, R20, R24 ;  /* 0x0000001417192224 */ /* 0x002fe400078e0218 */
[----:B---3--:R-:W-:-:S02]  /*7d70*/  IMAD R7, R10, R32, R21 ;  /* 0x000000200a077224 */ /* 0x008fc400078e0215 */
[----:B------:R-:W-:Y:S02]  /*7d80*/  IMAD R28, R28, R33, R25 ;  /* 0x000000211c1c7224 */ /* 0x000fe400078e0219 */
[----:B------:R-:W-:Y:S02]  /*7d90*/  IMAD R7, R7, R22, R18 ;  /* 0x0000001607077224 */ /* 0x000fe400078e0212 */
[----:B------:R-:W-:-:S03]  /*7da0*/  IMAD.MOV.U32 R10, RZ, RZ, 0x1 ;  /* 0x00000001ff0a7424 */ /* 0x000fc600078e00ff */
[----:B------:R-:W-:Y:S02]  /*7db0*/  SEL R11, R7, R28, !P2 ;  /* 0x0000001c070b7207 */ /* 0x000fe40005000000 */
[----:B------:R-:W-:Y:S01]  /*7dc0*/  SEL R28, R28, R7, !P2 ;  /* 0x000000071c1c7207 */ /* 0x000fe20005000000 */
[----:B------:R-:W-:-:S07]  /*7dd0*/  IMAD.MOV.U32 R7, RZ, RZ, R19 ;  /* 0x000000ffff077224 */ /* 0x000fce00078e0013 */
.L_x_168:
[----:B------:R-:W-:Y:S01]  /*7de0*/  LOP3.LUT P0, RZ, R10, 0xff, RZ, 0xc0, !PT ;  /* 0x000000ff0aff7812 */ /* 0x000fe2000780c0ff */
[----:B------:R-:W-:-:S12]  /*7df0*/  IMAD.MOV.U32 R10, RZ, RZ, R28 ;  /* 0x000000ffff0a7224 */ /* 0x000fd800078e001c */
[----:B------:R-:W-:Y:S05]  /*7e00*/  @P0 BRA `(.L_x_171) ;  /* 0xffffff9000e80947 */ /* 0x000fea000383ffff */
[----:B------:R-:W-:Y:S05]  /*7e10*/  EXIT ;  /* 0x000000000000794d */ /* 0x000fea0003800000 */
.L_x_7:
[----:B0-----:R-:W-:Y:S01]  /*7e20*/  ULDC.64 UR4, c[0x0][0x650] ;  /* 0x0001940000047ab9 */ /* 0x001fe20000000a00 */
        /* <DEDUP_REMOVED lines=25> */
.L_x_173:
[----:B------:R-:W0:Y:S01]  /*7fc0*/  LDC.64 R28, c[0x0][0x640] ;  /* 0x00019000ff1c7b82 */ /* 0x000e220000000a00 */
[-CC-:B------:R-:W-:Y:S01]  /*7fd0*/  SHF.R.U64 R21, R16, R6.reuse, R17.reuse ;  /* 0x0000000610157219 */ /* 0x180fe20000001211 */
[----:B------:R-:W-:Y:S01]  /*7fe0*/  IMAD.MOV.U32 R31, RZ, RZ, 0x1 ;  /* 0x00000001ff1f7424 */ /* 0x000fe200078e00ff */
[----:B------:R-:W-:Y:S02]  /*7ff0*/  SHF.R.U32.HI R5, RZ, R6, R17 ;  /* 0x00000006ff057219 */ /* 0x000fe40000011611 */
        /* <DEDUP_REMOVED lines=9> */
[----:B0-----:R-:W-:Y:S01]  /*8090*/  ISETP.NE.U32.AND P0, PT, R28, RZ, PT ;  /* 0x000000ff1c00720c */ /* 0x001fe20003f05070 */
[----:B------:R-:W-:-:S03]  /*80a0*/  IMAD.MOV.U32 R11, RZ, RZ, -0x1 ;  /* 0xffffffffff0b7424 */ /* 0x000fc600078e00ff */
[----:B------:R-:W-:Y:S02]  /*80b0*/  ISETP.NE.AND.EX P0, PT, R29, RZ, PT, P0 ;  /* 0x000000ff1d00720c */ /* 0x000fe40003f05300 */
[----:B------:R-:W0:Y:S01]  /*80c0*/  LDC R24, c[0x0][0x600] ;  /* 0x00018000ff187b82 */ /* 0x000e220000000800 */
[-CC-:B-1----:R-:W-:Y:S02]  /*80d0*/  SHF.R.U64 R18, R10, R14.reuse, R5.reuse ;  /* 0x0000000e0a127219 */ /* 0x182fe40000001205 */
[----:B------:R-:W-:-:S05]  /*80e0*/  SHF.R.U32.HI R5, RZ, R14, R5 ;  /* 0x0000000eff057219 */ /* 0x000fca0000011605 */
        /* <DEDUP_REMOVED lines=21> */
.L_x_174:
[----:B-1----:R-:W-:Y:S01]  /*8240*/  SHF.R.U64 R6, R10, R25, R11 ;  /* 0x000000190a067219 */ /* 0x002fe2000000120b */
[----:B0-----:R-:W-:Y:S01]  /*8250*/  VIADD R11, R24, 0xffffffff ;  /* 0xffffffff180b7836 */ /* 0x001fe20000000000 */
[----:B------:R-:W-:Y:S01]  /*8260*/  SHF.L.U32 R9, R31, R26, RZ ;  /* 0x0000001a1f097219 */ /* 0x000fe200000006ff */
[----:B------:R-:W-:Y:S01]  /*8270*/  @P2 IMAD R12, R13, R20, R8 ;  /* 0x000000140d0c2224 */ /* 0x000fe200078e0208 */
[----:B------:R-:W-:Y:S01]  /*8280*/  LOP3.LUT R5, R22, R33, RZ, 0xc0, !PT ;  /* 0x0000002116057212 */ /* 0x000fe200078ec0ff */
[----:B------:R-:W-:Y:S01]  /*8290*/  IMAD.MOV R10, RZ, RZ, -R6 ;  /* 0x000000ffff0a7224 */ /* 0x000fe200078e0a06 */
[----:B------:R-:W-:Y:S01]  /*82a0*/  LOP3.LUT R18, R18, R11, RZ, 0xc0, !PT ;  /* 0x0000000b12127212 */ /* 0x000fe200078ec0ff */
[----:B------:R-:W-:Y:S02]  /*82b0*/  IMAD.MOV.U32 R8, RZ, RZ, 0x1 ;  /* 0x00000001ff087424 */ /* 0x000fe400078e00ff */
[----:B------:R-:W-:Y:S02]  /*82c0*/  IMAD R9, R9, R6, R5 ;  /* 0x0000000609097224 */ /* 0x000fe400078e0205 */
[----:B--2---:R-:W-:-:S02]  /*82d0*/  IMAD R5, R10, R27, R23 ;  /* 0x0000001b0a057224 */ /* 0x004fc400078e0217 */
[----:B---3--:R-:W-:Y:S02]  /*82e0*/  IMAD R6, R9, R30, R12 ;  /* 0x0000001e09067224 */ /* 0x008fe400078e020c */
[----:B------:R-:W-:Y:S01]  /*82f0*/  IMAD R9, R5, R24, R18 ;  /* 0x0000001805097224 */ /* 0x000fe200078e0212 */
[----:B------:R-:W-:Y:S01]  /*8300*/  PRMT R5, R8, 0x7610, R5 ;  /* 0x0000761008057816 */ /* 0x000fe20000000005 */
[----:B------:R-:W-:-:S03]  /*8310*/  IMAD.MOV.U32 R16, RZ, RZ, R21 ;  /* 0x000000ffff107224 */ /* 0x000fc600078e0015 */
[----:B------:R-:W-:Y:S02]  /*8320*/  SEL R17, R9, R6, !P2 ;  /* 0x0000000609117207 */ /* 0x000fe40005000000 */
[----:B------:R-:W-:-:S07]  /*8330*/  SEL R6, R6, R9, !P2 ;  /* 0x0000000906067207 */ /* 0x000fce0005000000 */
.L_x_172:
[----:B------:R-:W-:-:S08]  /*8340*/  NOP ;  /* 0x0000000000007918 */ /* 0x000fd00000000000 */
[----:B------:R-:W0:-:S00]  /*8350*/  USETMAXREG.DEALLOC.CTAPOOL 0x28 ;  /* 0x00000028000079c8 */ /* 0x000e0000080e0500 */
[----:B0-----:R-:W-:-:S13]  /*8360*/  ISETP.NE.AND P0, PT, R7, RZ, PT ;  /* 0x000000ff0700720c */ /* 0x001fda0003f05270 */
[----:B------:R-:W-:Y:S05]  /*8370*/  @P0 EXIT ;  /* 0x000000000000094d */ /* 0x000fea0003800000 */
[----:B------:R-:W-:Y:S01]  /*8380*/  LOP3.LUT P0, RZ, R5, 0xff, RZ, 0xc0, !PT ;  /* 0x000000ff05ff7812 */ /* 0x000fe2000780c0ff */
[----:B------:R-:W-:Y:S02]  /*8390*/  IMAD.MOV.U32 R11, RZ, RZ, 0x1 ;  /* 0x00000001ff0b7424 */ /* 0x000fe400078e00ff */
[----:B------:R-:W-:-:S10]  /*83a0*/  IMAD.MOV.U32 R15, RZ, RZ, RZ ;  /* 0x000000ffff0f7224 */ /* 0x000fd400078e00ff */
[----:B------:R-:W-:Y:S05]  /*83b0*/  @!P0 BRA `(.L_x_175) ;  /* 0x0000000c00308947 */ /* 0x000fea0003800000 */
[----:B------:R-:W0:Y:S01]  /*83c0*/  LDC R5, c[0x0][0x28c] ;  /* 0x0000a300ff057b82 */ /* 0x000e220000000800 */
[----:B------:R-:W-:Y:S01]  /*83d0*/  ULDC UR6, c[0x0][0x658] ;  /* 0x0001960000067ab9 */ /* 0x000fe20000000800 */
[----:B------:R-:W-:Y:S01]  /*83e0*/  UMOV UR9, 0xffffffff ;  /* 0xffffffff00097882 */ /* 0x000fe20000000000 */
[----:B------:R-:W-:Y:S01]  /*83f0*/  ULDC UR8, c[0x0][0xc] ;  /* 0x0000030000087ab9 */ /* 0x000fe20000000800 */
[----:B------:R-:W-:Y:S01]  /*8400*/  USHF.L.U32 UR11, UR9, UR6, URZ ;  /* 0x00000006090b7299 */ /* 0x000fe2000800063f */
[----:B------:R-:W-:Y:S01]  /*8410*/  BSSY B0, `(.L_x_175) ;  /* 0x00000c6000007945 */ /* 0x000fe20003800000 */
[----:B------:R-:W-:Y:S01]  /*8420*/  UMOV UR10, 0x1 ;  /* 0x00000001000a7882 */ /* 0x000fe20000000000 */
[----:B------:R-:W-:Y:S01]  /*8430*/  ULDC UR9, c[0x0][0x10] ;  /* 0x0000040000097ab9 */ /* 0x000fe20000000800 */
[----:B------:R-:W1:Y:S01]  /*8440*/  S2UR UR4, SR_CgaCtaId ;  /* 0x00000000000479c3 */ /* 0x000e620000008800 */
[----:B------:R-:W-:Y:S01]  /*8450*/  UIMAD.WIDE.U32 UR8, UR8, UR9, URZ ;  /* 0x00000009080872a5 */ /* 0x000fe2000f8e003f */
[----:B------:R-:W-:Y:S01]  /*8460*/  IMAD.MOV.U32 R13, RZ, RZ, 0x1 ;  /* 0x00000001ff0d7424 */ /* 0x000fe200078e00ff */
[----:B------:R-:W-:Y:S01]  /*8470*/  USHF.L.U32 UR6, UR10, UR6, URZ ;  /* 0x000000060a067299 */ /* 0x000fe2000800063f */
[----:B------:R-:W-:Y:S01]  /*8480*/  LOP3.LUT R14, R4, 0x2, RZ, 0xfc, !PT ;  /* 0x00000002040e7812 */ /* 0x000fe200078efcff */
[----:B------:R-:W-:Y:S01]  /*8490*/  IMAD.MOV.U32 R11, RZ, RZ, 0x1 ;  /* 0x00000001ff0b7424 */ /* 0x000fe200078e00ff */
[----:B------:R-:W-:Y:S01]  /*84a0*/  ULDC UR10, c[0x0][0x14] ;  /* 0x00000500000a7ab9 */ /* 0x000fe20000000800 */
[----:B------:R-:W-:Y:S01]  /*84b0*/  IMAD.MOV.U32 R15, RZ, RZ, RZ ;  /* 0x000000ffff0f7224 */ /* 0x000fe200078e00ff */
[----:B------:R-:W-:-:S02]  /*84c0*/  UIMAD.WIDE.U32 UR22, UR8, UR10, URZ ;  /* 0x0000000a081672a5 */ /* 0x000fc4000f8e003f */
[----:B------:R-:W-:Y:S01]  /*84d0*/  UIMAD UR13, UR9, UR10, URZ ;  /* 0x0000000a090d72a4 */ /* 0x000fe2000f8e023f */
[----:B------:R-:W-:Y:S01]  /*84e0*/  ULDC UR5, c[0x0][0x600] ;  /* 0x0001800000057ab9 */ /* 0x000fe20000000800 */
[----:B------:R-:W-:Y:S02]  /*84f0*/  ULOP3.LUT UR19, URZ, UR11, URZ, 0x33, !UPT ;  /* 0x0000000b3f137292 */ /* 0x000fe4000f8e333f */
[----:B------:R-:W-:Y:S01]  /*8500*/  UIADD3 UR5, UR5, -0x1, URZ ;  /* 0xffffffff05057890 */ /* 0x000fe2000fffe03f */
[----:B0-----:R-:W-:Y:S01]  /*8510*/  VIADD R5, R5, 0x3f ;  /* 0x0000003f05057836 */ /* 0x001fe20000000000 */
[----:B------:R-:W-:Y:S01]  /*8520*/  UIADD3 UR13, UR23, UR13, URZ ;  /* 0x0000000d170d7290 */ /* 0x000fe2000fffe03f */
[----:B------:R-:W-:-:S03]  /*8530*/  ULDC.64 UR24, c[0x0][0x198] ;  /* 0x0000660000187ab9 */ /* 0x000fc60000000a00 */
[----:B------:R-:W-:Y:S01]  /*8540*/  SHF.R.S32.HI R8, RZ, 0x1f, R5 ;  /* 0x0000001fff087819 */ /* 0x000fe20000011405 */
[----:B-1----:R-:W-:-:S03]  /*8550*/  USHF.L.U32 UR7, UR4, 0x6, URZ ;  /* 0x0000000604077899 */ /* 0x002fc6000800063f */
[----:B------:R-:W-:Y:S01]  /*8560*/  LEA.HI R8, R8, R5, RZ, 0x6 ;  /* 0x0000000508087211 */ /* 0x000fe200078f30ff */
[----:B------:R-:W-:Y:S02]  /*8570*/  USHF.L.U32 UR4, UR4, 0xc, URZ ;  /* 0x0000000c04047899 */ /* 0x000fe4000800063f */
[----:B------:R-:W-:Y:S01]  /*8580*/  ULOP3.LUT UR7, UR7, 0x40, URZ, 0xc0, !UPT ;  /* 0x0000004007077892 */ /* 0x000fe2000f8ec03f */
[----:B------:R-:W-:-:S05]  /*8590*/  SHF.R.S32.HI R10, RZ, 0x6, R8 ;  /* 0x00000006ff0a7819 */ /* 0x000fca0000011408 */
[----:B------:R-:W-:-:S07]  /*85a0*/  VIADD R5, R10, 0x1 ;  /* 0x000000010a057836 */ /* 0x000fce0000000000 */
.L_x_186:
[----:B------:R-:W-:-:S03]  /*85b0*/  UMOV UR8, 0xffffffff ;  /* 0xffffffff00087882 */ /* 0x000fc60000000000 */
[----:B------:R-:W-:Y:S05]  /*85c0*/  BRA.DIV UR8, `(.L_x_176) ;  /* 0x0000000e08787947 */ /* 0x000fea000b800000 */
[----:B------:R-:W-:-:S13]  /*85d0*/  ELECT P0, URZ, PT ;  /* 0x00000000003f782f */ /* 0x000fda0003800000 */
.L_x_196:
[----:B------:R-:W0:Y:S01]  /*85e0*/  LDC R7, c[0x0][0x28c] ;  /* 0x0000a300ff077b82 */ /* 0x000e220000000800 */
[----:B------:R-:W-:Y:S01]  /*85f0*/  BSSY B1, `(.L_x_177) ;  /* 0x0000037000017945 */ /* 0x000fe20003800000 */
[----:B0-----:R-:W-:-:S13]  /*8600*/  ISETP.LT.OR P0, PT, R7, 0x1, !P0 ;  /* 0x000000010700780c */ /* 0x001fda0004701670 */
[----:B------:R-:W-:Y:S05]  /*8610*/  @P0 BRA `(.L_x_178) ;  /* 0x0000000000d00947 */ /* 0x000fea0003800000 */
[----:B------:R-:W-:Y:S01]  /*8620*/  IMAD.SHL.U32 R18, R6, 0x80, RZ ;  /* 0x0000008006127824 */ /* 0x000fe200078e00ff */
[----:B------:R-:W-:Y:S01]  /*8630*/  LEA R17, R17, UR7, 0x7 ;  /* 0x0000000711117c11 */ /* 0x000fe2000f8e38ff */
[----:B------:R-:W-:Y:S02]  /*8640*/  IMAD.MOV.U32 R21, RZ, RZ, RZ ;  /* 0x000000ffff157224 */ /* 0x000fe400078e00ff */
[----:B------:R-:W-:Y:S02]  /*8650*/  IMAD.MOV.U32 R6, RZ, RZ, R5 ;  /* 0x000000ffff067224 */ /* 0x000fe400078e0005 */
[----:B------:R-:W-:Y:S02]  /*8660*/  IMAD.MOV.U32 R7, RZ, RZ, R11 ;  /* 0x000000ffff077224 */ /* 0x000fe400078e000b */
[----:B------:R-:W-:-:S07]  /*8670*/  IMAD.MOV.U32 R8, RZ, RZ, R15 ;  /* 0x000000ffff087224 */ /* 0x000fce00078e000f */
.L_x_181:
[----:B------:R-:W0:Y:S01]  /*8680*/  S2R R12, SR_CgaCtaId ;  /* 0x00000000000c7919 */ /* 0x000e220000008800 */
[----:B------:R-:W-:Y:S02]  /*8690*/  MOV R9, 0x400 ;  /* 0x0000040000097802 */ /* 0x000fe40000000f00 */
[----:B------:R-:W-:Y:S02]  /*86a0*/  LOP3.LUT P1, RZ, R0, 0x7f, RZ, 0xc0, !PT ;  /* 0x0000007f00ff7812 */ /* 0x000fe4000782c0ff */
[----:B0-----:R-:W-:Y:S02]  /*86b0*/  LEA R19, R12, R9, 0x18 ;  /* 0x000000090c137211 */ /* 0x001fe400078ec0ff */
[----:B------:R-:W-:-:S09]  /*86c0*/  SHF.L.U32 R9, R7, 0x1f, RZ ;  /* 0x0000001f07097819 */ /* 0x000fd200000006ff */
[----:B------:R-:W0:Y:S01]  /*86d0*/  @!P1 LDC R12, c[0x0][0x500] ;  /* 0x00014000ff0c9b82 */ /* 0x000e220000000800 */
[----:B------:R-:W-:-:S04]  /*86e0*/  IMAD R20, R8, 0x8, R19 ;  /* 0x0000000808147824 */ /* 0x000fc800078e0213 */
[----:B------:R-:W1:Y:S02]  /*86f0*/  SYNCS.PHASECHK.TRANS64.TRYWAIT P0, [R20+URZ+0x18], R9 ;  /* 0x00001809140075a7 */ /* 0x000e64000800017f */
[----:B-1----:R-:W-:Y:S05]  /*8700*/  @!P0 BRA `(.L_x_179) ;  /* 0x0000000c00488947 */ /* 0x002fea0003800000 */
.L_x_197:
[----:B-1----:R-:W-:Y:S01]  /*8710*/  PRMT R9, R14, 0x9910, RZ ;  /* 0x000099100e097816 */ /* 0x002fe200000000ff */
[----:B0-----:R0:W-:Y:S03]  /*8720*/  @!P1 SYNCS.ARRIVE.TRANS64 RZ, [R20+URZ], R12 ;  /* 0x0000000c14ff99a7 */ /* 0x0011e6000800003f */
[----:B------:R-:W-:-:S13]  /*8730*/  ISETP.NE.AND P0, PT, R9, 0x2, PT ;  /* 0x000000020900780c */ /* 0x000fda0003f05270 */
[----:B0-----:R-:W-:Y:S05]  /*8740*/  @P0 BRA `(.L_x_180) ;  /* 0x0000000000040947 */ /* 0x001fea0003800000 */
[----:B------:R-:W-:Y:S01]  /*8750*/  BPT.TRAP 0x1 ;  /* 0x000000040000795c */ /* 0x000fe20000300000 */
.L_x_180:
[----:B------:R-:W-:Y:S01]  /*8760*/  R2UR UR8, R8 ;  /* 0x00000000080872ca */ /* 0x000fe200000e0000 */
[----:B------:R-:W-:Y:S01]  /*8770*/  VIADD R6, R6, 0xffffffff ;  /* 0xffffffff06067836 */ /* 0x000fe20000000000 */
[----:B------:R-:W-:Y:S01]  /*8780*/  R2UR UR18, R19 ;  /* 0x00000000131272ca */ /* 0x000fe200000e0000 */
[----:B------:R-:W-:Y:S01]  /*8790*/  UIADD3 UR14, UP0, UR24, 0xf0, URZ ;  /* 0x000000f0180e7890 */ /* 0x000fe2000ff1e03f */
[----:B------:R-:W-:Y:S01]  /*87a0*/  R2UR UR20, R18 ;  /* 0x00000000121472ca */ /* 0x000fe200000e0000 */
[----:B------:R-:W-:Y:S01]  /*87b0*/  UIADD3 UR26, UP1, UR24, 0x1f0, URZ ;  /* 0x000001f0181a7890 */ /* 0x000fe2000ff3e03f */
[----:B------:R-:W-:Y:S01]  /*87c0*/  R2UR UR9, R20 ;  /* 0x00000000140972ca */ /* 0x000fe200000e0000 */
[----:B------:R-:W-:Y:S01]  /*87d0*/  UIADD3.X UR15, URZ, UR25, URZ, UP0, !UPT ;  /* 0x000000193f0f7290 */ /* 0x000fe200087fe43f */
[----:B------:R-:W-:Y:S01]  /*87e0*/  R2UR UR10, R21 ;  /* 0x00000000150a72ca */ /* 0x000fe200000e0000 */
[----:B------:R-:W-:Y:S01]  /*87f0*/  VIADD R8, R8, 0x1 ;  /* 0x0000000108087836 */ /* 0x000fe20000000000 */
[----:B------:R-:W-:Y:S01]  /*8800*/  R2UR UR12, R16 ;  /* 0x00000000100c72ca */ /* 0x000fe200000e0000 */
[----:B------:R-:W-:Y:S01]  /*8810*/  UIADD3.X UR27, URZ, UR25, URZ, UP1, !UPT ;  /* 0x000000193f1b7290 */ /* 0x000fe20008ffe43f */
[----:B------:R-:W-:Y:S01]  /*8820*/  R2UR UR21, R17 ;  /* 0x00000000111572ca */ /* 0x000fe200000e0000 */
[----:B------:R-:W-:Y:S01]  /*8830*/  USHF.L.U32 UR8, UR8, 0xd, URZ ;  /* 0x0000000d08087899 */ /* 0x000fe2000800063f */
[----:B------:R-:W-:Y:S01]  /*8840*/  ISETP.GT.AND P1, PT, R6, 0x1, PT ;  /* 0x000000010600780c */ /* 0x000fe20003f24270 */
[----:B------:R-:W-:Y:S01]  /*8850*/  UMOV UR16, 0x0 ;  /* 0x0000000000107882 */ /* 0x000fe20000000000 */
[----:B------:R-:W-:Y:S01]  /*8860*/  UMOV UR17, 0x10000000 ;  /* 0x1000000000117882 */ /* 0x000fe20000000000 */
[----:B------:R-:W-:Y:S01]  /*8870*/  ULOP3.LUT UR11, UR8, 0x1000, UR4, 0xf8, !UPT ;  /* 0x00001000080b7892 */ /* 0x000fe2000f8ef804 */
[C---:B------:R-:W-:Y:S01]  /*8880*/  ISETP.NE.AND P0, PT, R8.reuse, 0x3, PT ;  /* 0x000000030800780c */ /* 0x040fe20003f05270 */
[----:B------:R-:W-:Y:S01]  /*8890*/  UIADD3 UR8, UR18, 0x100, UR8 ;  /* 0x0000010012087890 */ /* 0x000fe2000fffe008 */
[----:B------:R-:W-:Y:S01]  /*88a0*/  VIADD R21, R21, 0x40 ;  /* 0x0000004015157836 */ /* 0x000fe20000000000 */
[----:B------:R-:W-:Y:S01]  /*88b0*/  UIADD3 UR18, UR18, 0x6100, UR11 ;  /* 0x0000610012127890 */ /* 0x000fe2000fffe00b */
[----:B------:R-:W-:Y:S01]  /*88c0*/  SEL R12, RZ, 0x1, P0 ;  /* 0x00000001ff0c7807 */ /* 0x000fe20000000000 */
[----:B------:R-:W-:Y:S01]  /*88d0*/  UMOV UR28, 0x30000 ;  /* 0x00030000001c7882 */ /* 0x000fe20000000000 */
[----:B------:R-:W-:Y:S01]  /*88e0*/  UMOV UR11, UR20 ;  /* 0x00000014000b7c82 */ /* 0x000fe20008000000 */
[----:B------:R-:W-:-:S02]  /*88f0*/  SEL R8, R8, RZ, P0 ;  /* 0x000000ff08087207 */ /* 0x000fc40000000000 */
[----:B------:R-:W-:Y:S01]  /*8900*/  LOP3.LUT R7, R7, R12, RZ, 0x3c, !PT ;  /* 0x0000000c07077212 */ /* 0x000fe200078e3cff */
[----:B------:R0:W-:Y:S02]  /*8910*/  UTMALDG.3D [UR8], [UR14], desc[UR16] ;  /* 0x000010080e0075b4 */ /* 0x0001e40008011000 */
[----:B0-----:R-:W-:Y:S01]  /*8920*/  UMOV UR8, UR18 ;  /* 0x0000001200087c82 */ /* 0x001fe20008000000 */
[----:B------:R-:W-:Y:S02]  /*8930*/  UMOV UR11, UR21 ;  /* 0x00000015000b7c82 */ /* 0x000fe40008000000 */
[----:B------:R0:W-:Y:S02]  /*8940*/  UTMALDG.3D.MULTICAST [UR8], [UR26], UR28, desc[UR16] ;  /* 0x000010081a0073b4 */ /* 0x0001e4000801181c */
[----:B0-----:R-:W-:Y:S05]  /*8950*/  @P1 BRA `(.L_x_181) ;  /* 0xfffffffc00481947 */ /* 0x001fea000383ffff */
.L_x_178:
[----:B------:R-:W-:Y:S05]  /*8960*/  BSYNC B1 ;  /* 0x0000000000017941 */ /* 0x000fea0003800000 */
.L_x_177:
[----:B------:R-:W-:Y:S01]  /*8970*/  LOP3.LUT P1, RZ, R13, 0xff, RZ, 0xc0, !PT ;  /* 0x000000ff0dff7812 */ /* 0x000fe2000782c0ff */
[C---:B------:R-:W-:Y:S01]  /*8980*/  IMAD.IADD R15, R10.reuse, 0x1, R15 ;  /* 0x000000010a0f7824 */ /* 0x040fe200078e020f */
[----:B------:R-:W-:Y:S01]  /*8990*/  ULDC.64 UR8, c[0x0][0x650] ;  /* 0x0001940000087ab9 */ /* 0x000fe20000000a00 */
[C---:B------:R-:W-:Y:S01]  /*89a0*/  ISETP.GE.U32.AND P3, PT, R10.reuse, 0x3, PT ;  /* 0x000000030a00780c */ /* 0x040fe20003f66070 */
[----:B------:R-:W-:Y:S01]  /*89b0*/  BSSY B1, `(.L_x_182) ;  /* 0x0000069000017945 */ /* 0x000fe20003800000 */
[----:B------:R-:W-:Y:S01]  /*89c0*/  IMAD.MOV.U32 R17, RZ, RZ, -0x1 ;  /* 0xffffffffff117424 */ /* 0x000fe200078e00ff */
[----:B------:R-:W-:Y:S01]  /*89d0*/  ISETP.GT.U32.AND P0, PT, R15, 0x2, PT ;  /* 0x000000020f00780c */ /* 0x000fe20003f04070 */
[----:B------:R-:W-:Y:S01]  /*89e0*/  IMAD.MOV.U32 R16, RZ, RZ, -0x1 ;  /* 0xffffffffff107424 */ /* 0x000fe200078e00ff */
[----:B------:R-:W-:Y:S02]  /*89f0*/  PRMT R13, RZ, 0x7610, R13 ;  /* 0x00007610ff0d7816 */ /* 0x000fe4000000000d */
[----:B------:R-:W-:-:S03]  /*8a00*/  ISETP.LT.U32.AND P0, PT, R10, 0x3, P0 ;  /* 0x000000030a00780c */ /* 0x000fc60000701070 */
[----:B------:R-:W0:Y:S01]  /*8a10*/  @P1 S2R R7, SR_CgaCtaId ;  /* 0x0000000000071919 */ /* 0x000e220000008800 */
[----:B------:R-:W-:-:S04]  /*8a20*/  @P1 MOV R6, 0x400 ;  /* 0x0000040000061802 */ /* 0x000fc80000000f00 */
[----:B0-----:R-:W-:Y:S01]  /*8a30*/  @P1 LEA R8, R7, R6, 0x18 ;  /* 0x0000000607081211 */ /* 0x001fe200078ec0ff */
[----:B------:R-:W-:Y:S01]  /*8a40*/  IMAD.WIDE.U32 R6, R15, -0x55555555, RZ ;  /* 0xaaaaaaab0f067825 */ /* 0x000fe200078e00ff */
[----:B------:R-:W-:Y:S02]  /*8a50*/  SEL R6, RZ, 0x1, !P0 ;  /* 0x00000001ff067807 */ /* 0x000fe40004000000 */
[----:B------:R0:W-:Y:S01]  /*8a60*/  @P1 SYNCS.ARRIVE.TRANS64.A1T0 RZ, [R8+URZ+0x48], RZ ;  /* 0x000048ff08ff19a7 */ /* 0x0001e2000810003f */
[----:B------:R-:W-:Y:S02]  /*8a70*/  IADD3 R2, P1, R2, UR22, RZ ;  /* 0x0000001602027c10 */ /* 0x000fe4000ff3e0ff */
[----:B------:R-:W-:Y:S01]  /*8a80*/  LOP3.LUT R11, R11, R6, RZ, 0x3c, !PT ;  /* 0x000000060b0b7212 */ /* 0x000fe200078e3cff */
[----:B------:R-:W-:Y:S01]  /*8a90*/  IMAD.MOV.U32 R6, RZ, RZ, -0x1 ;  /* 0xffffffffff067424 */ /* 0x000fe200078e00ff */
[----:B------:R-:W-:Y:S02]  /*8aa0*/  IADD3.X R3, R3, UR13, RZ, P1, !PT ;  /* 0x0000000d03037c10 */ /* 0x000fe40008ffe4ff */
[----:B------:R-:W-:-:S02]  /*8ab0*/  ISETP.GE.U32.AND P0, PT, R2, UR8, PT ;  /* 0x0000000802007c0c */ /* 0x000fc4000bf06070 */
[----:B0-----:R-:W-:Y:S02]  /*8ac0*/  SHF.R.U32.HI R8, RZ, 0x1, R7 ;  /* 0x00000001ff087819 */ /* 0x001fe40000011607 */
[----:B------:R-:W-:Y:S02]  /*8ad0*/  ISETP.GE.U32.AND.EX P0, PT, R3, UR9, PT, P0 ;  /* 0x0000000903007c0c */ /* 0x000fe4000bf06100 */
[----:B------:R-:W-:Y:S01]  /*8ae0*/  @P3 LOP3.LUT R11, R11, 0x1, R8, 0x78, !PT ;  /* 0x000000010b0b3812 */ /* 0x000fe200078e7808 */
[----:B------:R-:W-:Y:S01]  /*8af0*/  IMAD R15, R8, -0x3, R15 ;  /* 0xfffffffd080f7824 */ /* 0x000fe200078e020f */
[----:B------:R-:W-:-:S09]  /*8b00*/  PRMT R7, RZ, 0x7610, R7 ;  /* 0x00007610ff077816 */ /* 0x000fd20000000007 */
[----:B------:R-:W-:Y:S05]  /*8b10*/  @P0 BRA `(.L_x_183) ;  /* 0x0000000400480947 */ /* 0x000fea0003800000 */
[----:B------:R-:W0:Y:S01]  /*8b20*/  S2R R17, SR_CTAID.X ;  /* 0x0000000000117919 */ /* 0x000e220000002500 */
[----:B------:R-:W-:Y:S01]  /*8b30*/  ULDC.64 UR8, c[0x0][0x628] ;  /* 0x00018a0000087ab9 */ /* 0x000fe20000000a00 */
[----:B------:R-:W1:Y:S01]  /*8b40*/  LDC R18, c[0x0][0x144] ;  /* 0x00005100ff127b82 */ /* 0x000e620000000800 */
[----:B------:R-:W-:Y:S01]  /*8b50*/  ISETP.NE.U32.AND P0, PT, RZ, UR8, PT ;  /* 0x00000008ff007c0c */ /* 0x000fe2000bf05070 */
[----:B------:R-:W2:Y:S01]  /*8b60*/  S2R R12, SR_CTAID.Y ;  /* 0x00000000000c7919 */ /* 0x000ea20000002600 */
[----:B------:R-:W-:Y:S01]  /*8b70*/  ULDC UR10, c[0x0][0x150] ;  /* 0x00005400000a7ab9 */ /* 0x000fe20000000800 */
[----:B------:R-:W-:Y:S01]  /*8b80*/  ULDC UR11, c[0x0][0x630] ;  /* 0x00018c00000b7ab9 */ /* 0x000fe20000000800 */
[----:B------:R-:W-:Y:S01]  /*8b90*/  ISETP.NE.AND.EX P0, PT, RZ, UR9, PT, P0 ;  /* 0x00000009ff007c0c */ /* 0x000fe2000bf05300 */
[----:B------:R-:W-:Y:S01]  /*8ba0*/  IMAD.MOV.U32 R6, RZ, RZ, R2 ;  /* 0x000000ffff067224 */ /* 0x000fe200078e0002 */
[----:B0-----:R-:W-:-:S05]  /*8bb0*/  I2FP.F32.U32 R7, R17 ;  /* 0x0000001100077245 */ /* 0x001fca0000201000 */
[----:B------:R-:W-:Y:S01]  /*8bc0*/  FMUL R20, R7, UR10 ;  /* 0x0000000a07147c20 */ /* 0x000fe20008400000 */
[----:B------:R-:W-:-:S05]  /*8bd0*/  IMAD.MOV.U32 R7, RZ, RZ, R3 ;  /* 0x000000ffff077224 */ /* 0x000fca00078e0003 */
[----:B--2---:R-:W-:Y:S05]  /*8be0*/  @!P0 BRA `(.L_x_184) ;  /* 0x0000000000288947 */ /* 0x004fea0003800000 */
[----:B------:R-:W-:Y:S02]  /*8bf0*/  ULDC UR10, c[0x0][0x634] ;  /* 0x00018d00000a7ab9 */ /* 0x000fe40000000800 */
[----:B------:R-:W-:-:S05]  /*8c00*/  IADD3 R7, P0, R2, UR10, RZ ;  /* 0x0000000a02077c10 */ /* 0x000fca000ff1e0ff */
[----:B------:R-:W-:-:S04]  /*8c10*/  IMAD.X R19, RZ, RZ, R3, P0 ;  /* 0x000000ffff137224 */ /* 0x000fc800000e0603 */
[----:B------:R-:W-:-:S04]  /*8c20*/  IMAD.WIDE.U32 R8, R19, UR8, RZ ;  /* 0x0000000813087c25 */ /* 0x000fc8000f8e00ff */
[----:B------:R-:W-:-:S04]  /*8c30*/  IMAD.WIDE.U32 R8, P0, R7, UR9, R8 ;  /* 0x0000000907087c25 */ /* 0x000fc8000f800008 */
[----:B------:R-:W-:-:S04]  /*8c40*/  IMAD.WIDE.U32 R6, R7, UR8, RZ ;  /* 0x0000000807067c25 */ /* 0x000fc8000f8e00ff */
[----:B------:R-:W-:Y:S01]  /*8c50*/  IMAD.MOV.U32 R6, RZ, RZ, R9 ;  /* 0x000000ffff067224 */ /* 0x000fe200078e0009 */
[----:B------:R-:W-:Y:S01]  /*8c60*/  IADD3 RZ, P1, R7, R8, RZ ;  /* 0x0000000807ff7210 */ /* 0x000fe20007f3e0ff */
[----:B------:R-:W-:-:S04]  /*8c70*/  IMAD.X R7, RZ, RZ, RZ, P0 ;  /* 0x000000ffff077224 */ /* 0x000fc800000e06ff */
[----:B------:R-:W-:-:S08]  /*8c80*/  IMAD.WIDE.U32.X R6, R19, UR9, R6, P1 ;  /* 0x0000000913067c25 */ /* 0x000fd000088e0406 */
.L_x_184:
[--C-:B------:R-:W-:Y:S01]  /*8c90*/  SHF.R.U64 R16, R6, UR11, R7.reuse ;  /* 0x0000000b06107c19 */ /* 0x100fe20008001207 */
[----:B------:R-:W0:Y:S01]  /*8ca0*/  F2I.U32.TRUNC.NTZ R20, R20 ;  /* 0x0000001400147305 */ /* 0x000e22000020f000 */
[----:B------:R-:W-:Y:S01]  /*8cb0*/  SHF.R.U32.HI R6, RZ, UR11, R7 ;  /* 0x0000000bff067c19 */ /* 0x000fe20008011607 */
[----:B------:R-:W-:Y:S01]  /*8cc0*/  ULDC.64 UR8, c[0x0][0x620] ;  /* 0x0001880000087ab9 */ /* 0x000fe20000000a00 */
[----:B------:R-:W-:Y:S01]  /*8cd0*/  IADD3 R9, P0, RZ, -R16, RZ ;  /* 0x80000010ff097210 */ /* 0x000fe20007f1e0ff */
[----:B------:R-:W-:Y:S01]  /*8ce0*/  ULDC.64 UR10, c[0x0][0x640] ;  /* 0x00019000000a7ab9 */ /* 0x000fe20000000a00 */
[----:B------:R-:W2:Y:S03]  /*8cf0*/  LDC R21, c[0x0][0x148] ;  /* 0x00005200ff157b82 */ /* 0x000ea60000000800 */
[----:B------:R-:W-:Y:S01]  /*8d00*/  IMAD.X R6, RZ, RZ, ~R6, P0 ;  /* 0x000000ffff067224 */ /* 0x000fe200000e0e06 */
[----:B------:R-:W-:-:S03]  /*8d10*/  ISETP.NE.U32.AND P0, PT, RZ, UR10, PT ;  /* 0x0000000aff007c0c */ /* 0x000fc6000bf05070 */
[----:B------:R-:W-:Y:S01]  /*8d20*/  IMAD R8, R6, UR8, RZ ;  /* 0x0000000806087c24 */ /* 0x000fe2000f8e02ff */
[----:B------:R-:W-:Y:S01]  /*8d30*/  ISETP.NE.AND.EX P0, PT, RZ, UR11, PT, P0 ;  /* 0x0000000bff007c0c */ /* 0x000fe2000bf05300 */
[----:B------:R-:W-:Y:S01]  /*8d40*/  IMAD.WIDE.U32 R6, R9, UR8, R2 ;  /* 0x0000000809067c25 */ /* 0x000fe2000f8e0002 */
[----:B------:R-:W-:-:S03]  /*8d50*/  ULDC UR8, c[0x0][0x618] ;  /* 0x0001860000087ab9 */ /* 0x000fc60000000800 */
[----:B------:R-:W-:Y:S01]  /*8d60*/  IMAD R9, R9, UR9, R8 ;  /* 0x0000000909097c24 */ /* 0x000fe2000f8e0208 */
[----:B------:R-:W-:Y:S01]  /*8d70*/  ULDC UR9, c[0x0][0x154] ;  /* 0x0000550000097ab9 */ /* 0x000fe20000000800 */
[----:B0-----:R-:W-:Y:S02]  /*8d80*/  IMAD.MOV R8, RZ, RZ, -R20 ;  /* 0x000000ffff087224 */ /* 0x001fe400078e0a14 */
[----:B------:R-:W-:Y:S02]  /*8d90*/  IMAD.IADD R7, R7, 0x1, R9 ;  /* 0x0000000107077824 */ /* 0x000fe400078e0209 */
[----:B-1----:R-:W-:Y:S01]  /*8da0*/  IMAD R17, R18, R8, R17 ;  /* 0x0000000812117224 */ /* 0x002fe200078e0211 */
[----:B------:R-:W-:Y:S02]  /*8db0*/  I2FP.F32.U32 R8, R12 ;  /* 0x0000000c00087245 */ /* 0x000fe40000201000 */
[--C-:B------:R-:W-:Y:S02]  /*8dc0*/  SHF.R.U64 R18, R6, UR8, R7.reuse ;  /* 0x0000000806127c19 */ /* 0x100fe40008001207 */
[----:B------:R-:W-:Y:S01]  /*8dd0*/  SHF.R.U32.HI R7, RZ, UR8, R7 ;  /* 0x00000008ff077c19 */ /* 0x000fe20008011607 */
[----:B------:R-:W-:Y:S01]  /*8de0*/  FMUL R8, R8, UR9 ;  /* 0x0000000908087c20 */ /* 0x000fe20008400000 */
[----:B------:R-:W-:-:S02]  /*8df0*/  ULDC UR8, c[0x0][0x608] ;  /* 0x0001820000087ab9 */ /* 0x000fc40000000800 */
[--C-:B------:R-:W-:Y:S01]  /*8e00*/  SHF.R.U64 R20, R18, UR8, R7.reuse ;  /* 0x0000000812147c19 */ /* 0x100fe20008001207 */
[----:B------:R0:W1:Y:S01]  /*8e10*/  F2I.U32.TRUNC.NTZ R22, R8 ;  /* 0x0000000800167305 */ /* 0x000062000020f000 */
[----:B------:R-:W-:Y:S01]  /*8e20*/  SHF.R.U32.HI R7, RZ, UR8, R7 ;  /* 0x00000008ff077c19 */ /* 0x000fe20008011607 */
[----:B------:R-:W-:-:S03]  /*8e30*/  ULDC UR8, c[0x0][0x658] ;  /* 0x0001960000087ab9 */ /* 0x000fc60000000800 */
[--C-:B------:R-:W-:Y:S02]  /*8e40*/  SHF.R.U64 R19, R20, UR8, R7.reuse ;  /* 0x0000000814137c19 */ /* 0x100fe40008001207 */
[----:B------:R-:W-:-:S03]  /*8e50*/  SHF.R.U32.HI R23, RZ, UR8, R7 ;  /* 0x00000008ff177c19 */ /* 0x000fc60008011607 */
[----:B------:R-:W-:Y:S02]  /*8e60*/  IMAD.MOV.U32 R6, RZ, RZ, R19 ;  /* 0x000000ffff067224 */ /* 0x000fe400078e0013 */
[----:B------:R-:W-:Y:S01]  /*8e70*/  IMAD.MOV.U32 R7, RZ, RZ, R23 ;  /* 0x000000ffff077224 */ /* 0x000fe200078e0017 */
[----:B0-----:R-:W-:Y:S06]  /*8e80*/  @!P0 BRA `(.L_x_185) ;  /* 0x0000000000288947 */ /* 0x001fec0003800000 */
        /* <DEDUP_REMOVED lines=10> */
.L_x_185:
[----:B------:R-:W-:Y:S01]  /*8f30*/  ULDC UR8, c[0x0][0x648] ;  /* 0x0001920000087ab9 */ /* 0x000fe20000000800 */
[----:B-1----:R-:W-:Y:S01]  /*8f40*/  IMAD.MOV R22, RZ, RZ, -R22 ;  /* 0x000000ffff167224 */ /* 0x002fe200078e0a16 */
[----:B------:R-:W-:Y:S01]  /*8f50*/  SHF.R.U64 R7, R6, UR8, R7 ;  /* 0x0000000806077c19 */ /* 0x000fe20008001207 */
[----:B------:R-:W-:Y:S01]  /*8f60*/  ULDC UR8, c[0x0][0x638] ;  /* 0x00018e0000087ab9 */ /* 0x000fe20000000800 */
[----:B------:R-:W-:Y:S01]  /*8f70*/  LOP3.LUT R6, R20, UR19, RZ, 0xc0, !PT ;  /* 0x0000001314067c12 */ /* 0x000fe2000f8ec0ff */
[----:B--2---:R-:W-:Y:S01]  /*8f80*/  @P2 IMAD R17, R21, R22, R12 ;  /* 0x0000001615112224 */ /* 0x004fe200078e020c */
[----:B------:R-:W-:Y:S01]  /*8f90*/  LOP3.LUT R18, R18, UR5, RZ, 0xc0, !PT ;  /* 0x0000000512127c12 */ /* 0x000fe2000f8ec0ff */
[----:B------:R-:W-:Y:S01]  /*8fa0*/  IMAD.MOV R8, RZ, RZ, -R7 ;  /* 0x000000ffff087224 */ /* 0x000fe200078e0a07 */
[----:B------:R-:W-:Y:S01]  /*8fb0*/  ULDC UR9, c[0x0][0x610] ;  /* 0x0001840000097ab9 */ /* 0x000fe20000000800 */
[----:B------:R-:W-:Y:S02]  /*8fc0*/  IMAD R6, R7, UR6, R6 ;  /* 0x0000000607067c24 */ /* 0x000fe4000f8e0206 */
[----:B------:R-:W-:Y:S01]  /*8fd0*/  IMAD R19, R8, UR8, R19 ;  /* 0x0000000808137c24 */ /* 0x000fe2000f8e0213 */
[----:B------:R-:W-:Y:S01]  /*8fe0*/  ULDC UR8, c[0x0][0x600] ;  /* 0x0001800000087ab9 */ /* 0x000fe20000000800 */
[----:B------:R-:W-:-:S02]  /*8ff0*/  IMAD R6, R6, UR9, R17 ;  /* 0x0000000906067c24 */ /* 0x000fc4000f8e0211 */
[----:B------:R-:W-:Y:S02]  /*9000*/  IMAD R19, R19, UR8, R18 ;  /* 0x0000000813137c24 */ /* 0x000fe4000f8e0212 */
[----:B------:R-:W-:-:S03]  /*9010*/  IMAD.MOV.U32 R7, RZ, RZ, 0x1 ;  /* 0x00000001ff077424 */ /* 0x000fc600078e00ff */
[----:B------:R-:W-:Y:S02]  /*9020*/  SEL R17, R19, R6, !P2 ;  /* 0x0000000613117207 */ /* 0x000fe40005000000 */
[----:B------:R-:W-:-:S07]  /*9030*/  SEL R6, R6, R19, !P2 ;  /* 0x0000001306067207 */ /* 0x000fce0005000000 */
.L_x_183:
[----:B------:R-:W-:Y:S05]  /*9040*/  BSYNC B1 ;  /* 0x0000000000017941 */ /* 0x000fea0003800000 */
.L_x_182:
[----:B------:R-:W-:-:S13]  /*9050*/  LOP3.LUT P0, RZ, R7, 0xff, RZ, 0xc0, !PT ;  /* 0x000000ff07ff7812 */ /* 0x000fda000780c0ff */
[----:B------:R-:W-:Y:S05]  /*9060*/  @P0 BRA `(.L_x_186) ;  /* 0xfffffff400500947 */ /* 0x000fea000383ffff */
[----:B------:R-:W-:Y:S05]  /*9070*/  BSYNC B0 ;  /* 0x0000000000007941 */ /* 0x000fea0003800000 */
.L_x_175:
[----:B------:R-:W-:-:S03]  /*9080*/  UMOV UR8, 0xffffffff ;  /* 0xffffffff00087882 */ /* 0x000fc60000000000 */
[----:B------:R-:W-:Y:S05]  /*9090*/  BRA.DIV UR8, `(.L_x_187) ;  /* 0x0000000208f87947 */ /* 0x000fea000b800000 */
[----:B------:R-:W-:-:S13]  /*90a0*/  ELECT P0, URZ, PT ;  /* 0x00000000003f782f */ /* 0x000fda0003800000 */
.L_x_200:
[----:B------:R-:W-:Y:S04]  /*90b0*/  BSSY B0, `(.L_x_188) ;  /* 0x0000022000007945 */ /* 0x000fe80003800000 */
[----:B------:R-:W-:Y:S05]  /*90c0*/  @!P0 BRA `(.L_x_189) ;  /* 0x0000000000808947 */ /* 0x000fea0003800000 */
[----:B------:R-:W-:-:S04]  /*90d0*/  LOP3.LUT R4, R4, 0x2, RZ, 0xfc, !PT ;  /* 0x0000000204047812 */ /* 0x000fc800078efcff */
[----:B------:R-:W-:-:S13]  /*90e0*/  ISETP.NE.AND P0, PT, R4, 0x3, PT ;  /* 0x000000030400780c */ /* 0x000fda0003f05270 */
[----:B------:R-:W-:Y:S05]  /*90f0*/  @!P0 BRA `(.L_x_190) ;  /* 0x0000000000048947 */ /* 0x000fea0003800000 */
[----:B------:R-:W-:Y:S01]  /*9100*/  BPT.TRAP 0x1 ;  /* 0x000000040000795c */ /* 0x000fe20000300000 */
.L_x_190:
[----:B------:R-:W0:Y:S01]  /*9110*/  S2R R3, SR_CgaCtaId ;  /* 0x0000000000037919 */ /* 0x000e220000008800 */
[----:B------:R-:W-:-:S04]  /*9120*/  MOV R0, 0x400 ;  /* 0x0000040000007802 */ /* 0x000fc80000000f00 */
[----:B0-----:R-:W-:Y:S02]  /*9130*/  LEA R0, R3, R0, 0x18 ;  /* 0x0000000003007211 */ /* 0x001fe400078ec0ff */
[----:B------:R-:W-:-:S03]  /*9140*/  SHF.L.U32 R3, R11, 0x1f, RZ ;  /* 0x0000001f0b037819 */ /* 0x000fc600000006ff */
[----:B------:R-:W-:-:S04]  /*9150*/  VIADD R0, R0, 0x18 ;  /* 0x0000001800007836 */ /* 0x000fc80000000000 */
[C---:B------:R-:W-:Y:S02]  /*9160*/  IMAD R4, R15.reuse, 0x8, R0 ;  /* 0x000000080f047824 */ /* 0x040fe400078e0200 */
[----:B------:R-:W-:Y:S02]  /*9170*/  VIADD R15, R15, 0x1 ;  /* 0x000000010f0f7836 */ /* 0x000fe40000000000 */
[----:B------:R-:W0:Y:S03]  /*9180*/  SYNCS.PHASECHK.TRANS64.TRYWAIT P0, [R4+URZ], R3 ;  /* 0x00000003040075a7 */ /* 0x000e26000800017f */
[----:B------:R-:W-:-:S04]  /*9190*/  ISETP.NE.AND P1, PT, R15, 0x3, PT ;  /* 0x000000030f00780c */ /* 0x000fc80003f25270 */
[----:B------:R-:W-:Y:S02]  /*91a0*/  SEL R2, RZ, 0x1, P1 ;  /* 0x00000001ff027807 */ /* 0x000fe40000800000 */
[----:B------:R-:W-:Y:S02]  /*91b0*/  SEL R15, R15, RZ, P1 ;  /* 0x000000ff0f0f7207 */ /* 0x000fe40000800000 */
[----:B------:R-:W-:-:S03]  /*91c0*/  LOP3.LUT R11, R11, R2, RZ, 0x3c, !PT ;  /* 0x000000020b0b7212 */ /* 0x000fc600078e3cff */
[----:B------:R-:W-:Y:S01]  /*91d0*/  IMAD R6, R15, 0x8, R0 ;  /* 0x000000080f067824 */ /* 0x000fe200078e0200 */
[----:B------:R-:W-:Y:S01]  /*91e0*/  SHF.L.U32 R5, R11, 0x1f, RZ ;  /* 0x0000001f0b057819 */ /* 0x000fe200000006ff */
[----:B0-----:R-:W-:Y:S06]  /*91f0*/  @!P0 BRA `(.L_x_191) ;  /* 0x0000000000c08947 */ /* 0x001fec0003800000 */
.L_x_201:
[----:B------:R-:W1:Y:S01]  /*9200*/  SYNCS.PHASECHK.TRANS64.TRYWAIT P0, [R6+URZ], R5 ;  /* 0x00000005060075a7 */ /* 0x000e62000800017f */
[----:B------:R-:W-:-:S05]  /*9210*/  VIADD R2, R15, 0x1 ;  /* 0x000000010f027836 */ /* 0x000fca0000000000 */
[----:B------:R-:W-:-:S04]  /*9220*/  ISETP.NE.AND P1, PT, R2, 0x3, PT ;  /* 0x000000030200780c */ /* 0x000fc80003f25270 */
[----:B0-----:R-:W-:Y:S02]  /*9230*/  SEL R4, RZ, 0x1, P1 ;  /* 0x00000001ff047807 */ /* 0x001fe40000800000 */
[----:B------:R-:W-:Y:S02]  /*9240*/  SEL R3, R2, RZ, P1 ;  /* 0x000000ff02037207 */ /* 0x000fe40000800000 */
[----:B------:R-:W-:Y:S01]  /*9250*/  LOP3.LUT R4, R11, R4, RZ, 0x3c, !PT ;  /* 0x000000040b047212 */ /* 0x000fe200078e3cff */
[----:B-1----:R-:W-:Y:S06]  /*9260*/  @!P0 BRA `(.L_x_192) ;  /* 0x0000000000b88947 */ /* 0x002fec0003800000 */
.L_x_202:
[----:B------:R-:W-:Y:S01]  /*9270*/  IMAD R3, R3, 0x8, R0 ;  /* 0x0000000803037824 */ /* 0x000fe200078e0200 */
[----:B------:R-:W-:-:S07]  /*9280*/  SHF.L.U32 R0, R4, 0x1f, RZ ;  /* 0x0000001f04007819 */ /* 0x000fce00000006ff */
.L_x_193:
[----:B-1----:R1:W2:Y:S02]  /*9290*/  SYNCS.PHASECHK.TRANS64.TRYWAIT P0, [R3+URZ], R0 ;  /* 0x00000000030075a7 */ /* 0x0022a4000800017f */
[----:B--2---:R-:W-:Y:S05]  /*92a0*/  @!P0 NANOSLEEP.SYNCS 0x989680 ;  /* 0x009896800000895d */ /* 0x004fea0003900000 */
[----:B------:R-:W2:Y:S02]  /*92b0*/  @!P0 SYNCS.PHASECHK.TRANS64 P0, [R3+URZ], R0 ;  /* 0x00000000030085a7 */ /* 0x000ea4000800007f */
[----:B--2---:R-:W-:Y:S05]  /*92c0*/  @!P0 BRA `(.L_x_193) ;  /* 0xfffffffc00f08947 */ /* 0x004fea000383ffff */
.L_x_189:
[----:B------:R-:W-:Y:S05]  /*92d0*/  BSYNC B0 ;  /* 0x0000000000007941 */ /* 0x000fea0003800000 */
.L_x_188:
[----:B------:R-:W-:Y:S05]  /*92e0*/  EXIT ;  /* 0x000000000000794d */ /* 0x000fea0003800000 */
.L_x_21:
[----:B-1----:R-:W-:-:S04]  /*92f0*/  IMAD.U32 R13, RZ, RZ, UR6 ;  /* 0x00000006ff0d7e24 */ /* 0x002fc8000f8e00ff */
[----:B------:R1:W4:Y:S03]  /*9300*/  SYNCS.PHASECHK.TRANS64.TRYWAIT P0, [R13+URZ], R12 ;  /* 0x0000000c0d0075a7 */ /* 0x000326000800017f */
[----:B----4-:R-:W-:Y:S05]  /*9310*/  @!P0 NANOSLEEP.SYNCS 0x989680 ;  /* 0x009896800000895d */ /* 0x010fea0003900000 */
[----:B------:R-:W4:Y:S02]  /*9320*/  @!P0 SYNCS.PHASECHK.TRANS64 P0, [R13+URZ], R12 ;  /* 0x0000000c0d0085a7 */ /* 0x000f24000800007f */
[----:B----4-:R-:W-:Y:S05]  /*9330*/  @!P0 BRA `(.L_x_21) ;  /* 0xfffffffc00ec8947 */ /* 0x010fea000383ffff */
[----:B------:R-:W-:Y:S05]  /*9340*/  BRA `(.L_x_20) ;  /* 0xffffff8400247947 */ /* 0x000fea000383ffff */
.L_x_27:
[----:B-1----:R-:W-:-:S04]  /*9350*/  IMAD.U32 R145, RZ, RZ, UR12 ;  /* 0x0000000cff917e24 */ /* 0x002fc8000f8e00ff */
[----:B------:R1:W4:Y:S03]  /*9360*/  SYNCS.PHASECHK.TRANS64.TRYWAIT P0, [R145+URZ], R140 ;  /* 0x0000008c910075a7 */ /* 0x000326000800017f */
[----:B----4-:R-:W-:Y:S05]  /*9370*/  @!P0 NANOSLEEP.SYNCS 0x989680 ;  /* 0x009896800000895d */ /* 0x010fea0003900000 */
[----:B------:R-:W4:Y:S02]  /*9380*/  @!P0 SYNCS.PHASECHK.TRANS64 P0, [R145+URZ], R140 ;  /* 0x0000008c910085a7 */ /* 0x000f24000800007f */
[----:B----4-:R-:W-:Y:S05]  /*9390*/  @!P0 BRA `(.L_x_27) ;  /* 0xfffffffc00ec8947 */ /* 0x010fea000383ffff */
[----:B------:R-:W-:Y:S05]  /*93a0*/  BRA `(.L_x_26) ;  /* 0xffffff8c00687947 */ /* 0x000fea000383ffff */
.L_x_176:
[----:B------:R-:W-:Y:S01]  /*93b0*/  BSSY B1, `(.L_x_194) ;  /* 0x0000006000017945 */ /* 0x000fe20003800000 */
[----:B------:R-:W-:-:S07]  /*93c0*/  IMAD.MOV.U32 R7, RZ, RZ, -0x1 ;  /* 0xffffffffff077424 */ /* 0x000fce00078e00ff */
[----:B------:R-:W-:Y:S05]  /*93d0*/  WARPSYNC.COLLECTIVE R7, `(.L_x_195) ;  /* 0x00000000070c7348 */ /* 0x000fea0003c00000 */
[----:B------:R-:W-:Y:S02]  /*93e0*/  ELECT P0, UR62, PT ;  /* 0x00000000003e782f */ /* 0x000fe40003800000 */
[----:B------:R-:W-:Y:S01]  /*93f0*/  MOV R7, UR62 ;  /* 0x0000003e00077c02 */ /* 0x000fe20008000f00 */
[----:B------:R-:W-:Y:S10]  /*9400*/  ENDCOLLECTIVE ;  /* 0x000000000000791b */ /* 0x000ff40003800000 */
.L_x_195:
[----:B------:R-:W-:Y:S05]  /*9410*/  BSYNC B1 ;  /* 0x0000000000017941 */ /* 0x000fea0003800000 */
.L_x_194:
[----:B------:R-:W-:Y:S05]  /*9420*/  BRA `(.L_x_196) ;  /* 0xfffffff0006c7947 */ /* 0x000fea000383ffff */
.L_x_179:
[----:B-1----:R1:W2:Y:S02]  /*9430*/  SYNCS.PHASECHK.TRANS64.TRYWAIT P0, [R20+URZ+0x18], R9 ;  /* 0x00001809140075a7 */ /* 0x0022a4000800017f */
[----:B--2---:R-:W-:Y:S05]  /*9440*/  @!P0 NANOSLEEP.SYNCS 0x989680 ;  /* 0x009896800000895d */ /* 0x004fea0003900000 */
[----:B------:R-:W2:Y:S02]  /*9450*/  @!P0 SYNCS.PHASECHK.TRANS64 P0, [R20+URZ+0x18], R9 ;  /* 0x00001809140085a7 */ /* 0x000ea4000800007f */
[----:B--2---:R-:W-:Y:S05]  /*9460*/  @!P0 BRA `(.L_x_179) ;  /* 0xfffffffc00f08947 */ /* 0x004fea000383ffff */
[----:B------:R-:W-:Y:S05]  /*9470*/  BRA `(.L_x_197) ;  /* 0xfffffff000a47947 */ /* 0x000fea000383ffff */
.L_x_187:
[----:B------:R-:W-:Y:S01]  /*9480*/  BSSY B0, `(.L_x_198) ;  /* 0x0000006000007945 */ /* 0x000fe20003800000 */
[----:B------:R-:W-:-:S07]  /*9490*/  IMAD.MOV.U32 R7, RZ, RZ, -0x1 ;  /* 0xffffffffff077424 */ /* 0x000fce00078e00ff */
[----:B------:R-:W-:Y:S05]  /*94a0*/  WARPSYNC.COLLECTIVE R7, `(.L_x_199) ;  /* 0x00000000070c7348 */ /* 0x000fea0003c00000 */
[----:B------:R-:W-:Y:S02]  /*94b0*/  ELECT P0, UR62, PT ;  /* 0x00000000003e782f */ /* 0x000fe40003800000 */
[----:B------:R-:W-:Y:S01]  /*94c0*/  MOV R7, UR62 ;  /* 0x0000003e00077c02 */ /* 0x000fe20008000f00 */
[----:B------:R-:W-:Y:S10]  /*94d0*/  ENDCOLLECTIVE ;  /* 0x000000000000791b */ /* 0x000ff40003800000 */
.L_x_199:
[----:B------:R-:W-:Y:S05]  /*94e0*/  BSYNC B0 ;  /* 0x0000000000007941 */ /* 0x000fea0003800000 */
.L_x_198:
[----:B------:R-:W-:Y:S05]  /*94f0*/  BRA `(.L_x_200) ;  /* 0xfffffff800ec7947 */ /* 0x000fea000383ffff */
.L_x_191:
[----:B0-----:R0:W1:Y:S02]  /*9500*/  SYNCS.PHASECHK.TRANS64.TRYWAIT P0, [R4+URZ], R3 ;  /* 0x00000003040075a7 */ /* 0x001064000800017f */
[----:B-1----:R-:W-:Y:S05]  /*9510*/  @!P0 NANOSLEEP.SYNCS 0x989680 ;  /* 0x009896800000895d */ /* 0x002fea0003900000 */
[----:B------:R-:W1:Y:S02]  /*9520*/  @!P0 SYNCS.PHASECHK.TRANS64 P0, [R4+URZ], R3 ;  /* 0x00000003040085a7 */ /* 0x000e64000800007f */
[----:B-1----:R-:W-:Y:S05]  /*9530*/  @!P0 BRA `(.L_x_191) ;  /* 0xfffffffc00f08947 */ /* 0x002fea000383ffff */
[----:B------:R-:W-:Y:S05]  /*9540*/  BRA `(.L_x_201) ;  /* 0xfffffffc002c7947 */ /* 0x000fea000383ffff */
.L_x_192:
[----:B0-----:R0:W1:Y:S02]  /*9550*/  SYNCS.PHASECHK.TRANS64.TRYWAIT P0, [R6+URZ], R5 ;  /* 0x00000005060075a7 */ /* 0x001064000800017f */
[----:B-1----:R-:W-:Y:S05]  /*9560*/  @!P0 NANOSLEEP.SYNCS 0x989680 ;  /* 0x009896800000895d */ /* 0x002fea0003900000 */
[----:B------:R-:W1:Y:S02]  /*9570*/  @!P0 SYNCS.PHASECHK.TRANS64 P0, [R6+URZ], R5 ;  /* 0x00000005060085a7 */ /* 0x000e64000800007f */
[----:B-1----:R-:W-:Y:S05]  /*9580*/  @!P0 BRA `(.L_x_192) ;  /* 0xfffffffc00f08947 */ /* 0x002fea000383ffff */
[----:B------:R-:W-:Y:S05]  /*9590*/  BRA `(.L_x_202) ;  /* 0xfffffffc00347947 */ /* 0x000fea000383ffff */
.L_x_203:
[----:B------:R-:W-:-:S00]  /*95a0*/  BRA `(.L_x_203) ;  /* 0xfffffffc00fc7947 */ /* 0x000fc0000383ffff */
[----:B------:R-:W-:-:S00]  /*95b0*/  NOP ;  /* 0x0000000000007918 */ /* 0x000fc00000000000 */
        /* <DEDUP_REMOVED lines=12> */
.L_x_204:


//--------------------- .nv.shared._ZN7cutlass13device_kernelINS_4gemm6kernel13GemmUniversalIN4cute5tupleIJiiiiEEENS1_10collective13CollectiveMmaINS1_37MainloopSm90TmaGmmaWarpSpecializedFP8ILi3ENS5_IJNS4_1CILi2EEENSA_ILi1EEESC_EEENS1_35KernelTmaWarpSpecializedCooperativeEEENS5_IJNSA_ILi128EEESG_NSA_ILi64EEEEEENS_12float_e4m3_tENS5_IJlSC_lEEESJ_SK_NS4_8TiledMMAINS4_8MMA_AtomIJNS4_4SM904GMMA31MMA_64x128x32_F32E4M3E4M3_SS_TNILNSO_7ScaleInE1ELSQ_1EEEEEENS4_6LayoutISD_NS5_IJSC_NSA_ILi0EEESU_EEEEENS5_IJNS4_10UnderscoreESX_SX_EEEEENS4_13SM90_TMA_LOADENS4_14ComposedLayoutINS4_7SwizzleILi2ELi4ELi3EEENS4_18smem_ptr_flag_bitsILi8EEENST_INS5_IJNSA_ILi8EEESH_EEENS5_IJSH_SC_EEEEEEEvNS4_8identityENS4_23SM90_TMA_LOAD_MULTICASTES1A_vS1B_EENS_8epilogue10collective6detail29Sm90TmaWarpSpecializedAdapterINS1F_15DefaultEpilogueISJ_SK_SK_NS1E_6thread17LinearCombinationISJ_Li1EffLNS1J_9ScaleType4KindE0ELNS_15FloatRoundStyleE2ESJ_EENS1_15EpilogueDefaultEEEEEvvEEEEvNT_6ParamsE --------------------------
	.section	.nv.shared._ZN7cutlass13device_kernelINS_4gemm6kernel13GemmUniversalIN4cute5tupleIJiiiiEEENS1_10collective13CollectiveMmaINS1_37MainloopSm90TmaGmmaWarpSpecializedFP8ILi3ENS5_IJNS4_1CILi2EEENSA_ILi1EEESC_EEENS1_35KernelTmaWarpSpecializedCooperativeEEENS5_IJNSA_ILi128EEESG_NSA_ILi64EEEEEENS_12float_e4m3_tENS5_IJlSC_lEEESJ_SK_NS4_8TiledMMAINS4_8MMA_AtomIJNS4_4SM904GMMA31MMA_64x128x32_F32E4M3E4M3_SS_TNILNSO_7ScaleInE1ELSQ_1EEEEEENS4_6LayoutISD_NS5_IJSC_NSA_ILi0EEESU_EEEEENS5_IJNS4_10UnderscoreESX_SX_EEEEENS4_13SM90_TMA_LOADENS4_14ComposedLayoutINS4_7SwizzleILi2ELi4ELi3EEENS4_18smem_ptr_flag_bitsILi8EEENST_INS5_IJNSA_ILi8EEESH_EEENS5_IJSH_SC_EEEEEEEvNS4_8identityENS4_23SM90_TMA_LOAD_MULTICASTES1A_vS1B_EENS_8epilogue10collective6detail29Sm90TmaWarpSpecializedAdapterINS1F_15DefaultEpilogueISJ_SK_SK_NS1E_6thread17LinearCombinationISJ_Li1EffLNS1J_9ScaleType4KindE0ELNS_15FloatRoundStyleE2ESJ_EENS1_15EpilogueDefaultEEEEEvvEEEEvNT_6ParamsE,"aw",@nobits
	.sectionflags	@""
	.align	16
	.zero		1024


//--------------------- .nv.shared.reserved.0     --------------------------
	.section	.nv.shared.reserved.0,"aw",@nobits
	.weak		__nv_reservedSMEM_offset_0_alias
	.size		__nv_reservedSMEM_offset_0_alias, 0, 0
	.other		__nv_reservedSMEM_offset_0_alias,@"STO_CUDA_RESERVED_SHARED STV_DEFAULT"
__nv_reservedSMEM_offset_0_alias:
	.zero		0


//--------------------- .nv.global                --------------------------
	.section	.nv.global,"aw",@nobits
.nv.global:
	.type		_ZN39_INTERNAL_57ac7d90_4_k_cu_b7978b11_50394cute1_E,@object
	.size		_ZN39_INTERNAL_57ac7d90_4_k_cu_b7978b11_50394cute1_E,(_ZN39_INTERNAL_57ac7d90_4_k_cu_b7978b11_50394cuda3std3__45__cpo6cbeginE - _ZN39_INTERNAL_57ac7d90_4_k_cu_b7978b11_50394cute1_E)
_ZN39_INTERNAL_57ac7d90_4_k_cu_b7978b11_50394cute1_E:
	.zero		1
	.type		_ZN39_INTERNAL_57ac7d90_4_k_cu_b7978b11_50394cuda3std3__45__cpo6cbeginE,@object
	.size		_ZN39_INTERNAL_57ac7d90_4_k_cu_b7978b11_50394cuda3std3__45__cpo6cbeginE,(_ZN39_INTERNAL_57ac7d90_4_k_cu_b7978b11_50394cuda3std3__48in_placeE - _ZN39_INTERNAL_57ac7d90_4_k_cu_b7978b11_50394cuda3std3__45__cpo6cbeginE)
_ZN39_INTERNAL_57ac7d90_4_k_cu_b7978b11_50394cuda3std3__45__cpo6cbeginE:
	.zero		1
	.type		_ZN39_INTERNAL_57ac7d90_4_k_cu_b7978b11_50394cuda3std3__48in_placeE,@object
	.size		_ZN39_INTERNAL_57ac7d90_4_k_cu_b7978b11_50394cuda3std3__48in_placeE,(_ZN39_INTERNAL_57ac7d90_4_k_cu_b7978b11_50394cuda3std6ranges3__45__cpo9iter_moveE - _ZN39_INTERNAL_57ac7d90_4_k_cu_b7978b11_50394cuda3std3__48in_placeE)
_ZN39_INTERNAL_57ac7d90_4_k_cu_b7978b11_50394cuda3std3__48in_placeE:
	.zero		1
	.type		_ZN39_INTERNAL_57ac7d90_4_k_cu_b7978b11_50394cuda3std6ranges3__45__cpo9iter_moveE,@object
	.size		_ZN39_INTERNAL_57ac7d90_4_k_cu_b7978b11_50394cuda3std6ranges3__45__cpo9iter_moveE,(_ZN39_INTERNAL_57ac7d90_4_k_cu_b7978b11_50394cuda3std3__45__cpo5beginE - _ZN39_INTERNAL_57ac7d90_4_k_cu_b7978b11_50394cuda3std6ranges3__45__cpo9iter_moveE)
_ZN39_INTERNAL_57ac7d90_4_k_cu_b7978b11_50394cuda3std6ranges3__45__cpo9iter_moveE:
	.zero		1
	.type		_ZN39_INTERNAL_57ac7d90_4_k_cu_b7978b11_50394cuda3std3__45__cpo5beginE,@object
	.size		_ZN39_INTERNAL_57ac7d90_4_k_cu_b7978b11_50394cuda3std3__45__cpo5beginE,(_ZN39_INTERNAL_57ac7d90_4_k_cu_b7978b11_50394cuda3std3__441_GLOBAL__N__57ac7d90_4_k_cu_b7978b11_50396ignoreE - _ZN39_INTERNAL_57ac7d90_4_k_cu_b7978b11_50394cuda3std3__45__cpo5beginE)
_ZN39_INTERNAL_57ac7d90_4_k_cu_b7978b11_50394cuda3std3__45__cpo5beginE:
	.zero		1
	.type		_ZN39_INTERNAL_57ac7d90_4_k_cu_b7978b11_50394cuda3std3__441_GLOBAL__N__57ac7d90_4_k_cu_b7978b11_50396ignoreE,@object
	.size		_ZN39_INTERNAL_57ac7d90_4_k_cu_b7978b11_50394cuda3std3__441_GLOBAL__N__57ac7d90_4_k_cu_b7978b11_50396ignoreE,(_ZN39_INTERNAL_57ac7d90_4_k_cu_b7978b11_50394cute7productE - _ZN39_INTERNAL_57ac7d90_4_k_cu_b7978b11_50394cuda3std3__441_GLOBAL__N__57ac7d90_4_k_cu_b7978b11_50396ignoreE)
_ZN39_INTERNAL_57ac7d90_4_k_cu_b7978b11_50394cuda3std3__441_GLOBAL__N__57ac7d90_4_k_cu_b7978b11_50396ignoreE:
	.zero		1
	.type		_ZN39_INTERNAL_57ac7d90_4_k_cu_b7978b11_50394cute7productE,@object
	.size		_ZN39_INTERNAL_57ac7d90_4_k_cu_b7978b11_50394cute7productE,(_ZN39_INTERNAL_57ac7d90_4_k_cu_b7978b11_50394cuda3std3__45__cpo3endE - _ZN39_INTERNAL_57ac7d90_4_k_cu_b7978b11_50394cute7productE)
_ZN39_INTERNAL_57ac7d90_4_k_cu_b7978b11_50394cute7productE:
	.zero		1
	.type		_ZN39_INTERNAL_57ac7d90_4_k_cu_b7978b11_50394cuda3std3__45__cpo3endE,@object
	.size		_ZN39_INTERNAL_57ac7d90_4_k_cu_b7978b11_50394cuda3std3__45__cpo3endE,(_ZN39_INTERNAL_57ac7d90_4_k_cu_b7978b11_50394cuda3std3__419piecewise_constructE - _ZN39_INTERNAL_57ac7d90_4_k_cu_b7978b11_50394cuda3std3__45__cpo3endE)
_ZN39_INTERNAL_57ac7d90_4_k_cu_b7978b11_50394cuda3std3__45__cpo3endE:
	.zero		1
	.type		_ZN39_INTERNAL_57ac7d90_4_k_cu_b7978b11_50394cuda3std3__419piecewise_constructE,@object
	.size		_ZN39_INTERNAL_57ac7d90_4_k_cu_b7978b11_50394cuda3std3__419piecewise_constructE,(_ZN39_INTERNAL_57ac7d90_4_k_cu_b7978b11_50394cuda3std3__45__cpo4cendE - _ZN39_INTERNAL_57ac7d90_4_k_cu_b7978b11_50394cuda3std3__419piecewise_constructE)
_ZN39_INTERNAL_57ac7d90_4_k_cu_b7978b11_50394cuda3std3__419piecewise_constructE:
	.zero		1
	.type		_ZN39_INTERNAL_57ac7d90_4_k_cu_b7978b11_50394cuda3std3__45__cpo4cendE,@object
	.size		_ZN39_INTERNAL_57ac7d90_4_k_cu_b7978b11_50394cuda3std3__45__cpo4cendE,(_ZN39_INTERNAL_57ac7d90_4_k_cu_b7978b11_50394cuda3std6ranges3__45__cpo4swapE - _ZN39_INTERNAL_57ac7d90_4_k_cu_b7978b11_50394cuda3std3__45__cpo4cendE)
_ZN39_INTERNAL_57ac7d90_4_k_cu_b7978b11_50394cuda3std3__45__cpo4cendE:
	.zero		1
	.type		_ZN39_INTERNAL_57ac7d90_4_k_cu_b7978b11_50394cuda3std6ranges3__45__cpo4swapE,@object
	.size		_ZN39_INTERNAL_57ac7d90_4_k_cu_b7978b11_50394cuda3std6ranges3__45__cpo4swapE,(.L_7 - _ZN39_INTERNAL_57ac7d90_4_k_cu_b7978b11_50394cuda3std6ranges3__45__cpo4swapE)
_ZN39_INTERNAL_57ac7d90_4_k_cu_b7978b11_50394cuda3std6ranges3__45__cpo4swapE:
	.zero		1
.L_7:


//--------------------- .nv.constant0._ZN7cutlass13device_kernelINS_4gemm6kernel13GemmUniversalIN4cute5tupleIJiiiiEEENS1_10collective13CollectiveMmaINS1_37MainloopSm90TmaGmmaWarpSpecializedFP8ILi3ENS5_IJNS4_1CILi2EEENSA_ILi1EEESC_EEENS1_35KernelTmaWarpSpecializedCooperativeEEENS5_IJNSA_ILi128EEESG_NSA_ILi64EEEEEENS_12float_e4m3_tENS5_IJlSC_lEEESJ_SK_NS4_8TiledMMAINS4_8MMA_AtomIJNS4_4SM904GMMA31MMA_64x128x32_F32E4M3E4M3_SS_TNILNSO_7ScaleInE1ELSQ_1EEEEEENS4_6LayoutISD_NS5_IJSC_NSA_ILi0EEESU_EEEEENS5_IJNS4_10UnderscoreESX_SX_EEEEENS4_13SM90_TMA_LOADENS4_14ComposedLayoutINS4_7SwizzleILi2ELi4ELi3EEENS4_18smem_ptr_flag_bitsILi8EEENST_INS5_IJNSA_ILi8EEESH_EEENS5_IJSH_SC_EEEEEEEvNS4_8identityENS4_23SM90_TMA_LOAD_MULTICASTES1A_vS1B_EENS_8epilogue10collective6detail29Sm90TmaWarpSpecializedAdapterINS1F_15DefaultEpilogueISJ_SK_SK_NS1E_6thread17LinearCombinationISJ_Li1EffLNS1J_9ScaleType4KindE0ELNS_15FloatRoundStyleE2ESJ_EENS1_15EpilogueDefaultEEEEEvvEEEEvNT_6ParamsE --------------------------
	.section	.nv.constant0._ZN7cutlass13device_kernelINS_4gemm6kernel13GemmUniversalIN4cute5tupleIJiiiiEEENS1_10collective13CollectiveMmaINS1_37MainloopSm90TmaGmmaWarpSpecializedFP8ILi3ENS5_IJNS4_1CILi2EEENSA_ILi1EEESC_EEENS1_35KernelTmaWarpSpecializedCooperativeEEENS5_IJNSA_ILi128EEESG_NSA_ILi64EEEEEENS_12float_e4m3_tENS5_IJlSC_lEEESJ_SK_NS4_8TiledMMAINS4_8MMA_AtomIJNS4_4SM904GMMA31MMA_64x128x32_F32E4M3E4M3_SS_TNILNSO_7ScaleInE1ELSQ_1EEEEEENS4_6LayoutISD_NS5_IJSC_NSA_ILi0EEESU_EEEEENS5_IJNS4_10UnderscoreESX_SX_EEEEENS4_13SM90_TMA_LOADENS4_14ComposedLayoutINS4_7SwizzleILi2ELi4ELi3EEENS4_18smem_ptr_flag_bitsILi8EEENST_INS5_IJNSA_ILi8EEESH_EEENS5_IJSH_SC_EEEEEEEvNS4_8identityENS4_23SM90_TMA_LOAD_MULTICASTES1A_vS1B_EENS_8epilogue10collective6detail29Sm90TmaWarpSpecializedAdapterINS1F_15DefaultEpilogueISJ_SK_SK_NS1E_6thread17LinearCombinationISJ_Li1EffLNS1J_9ScaleType4KindE0ELNS_15FloatRoundStyleE2ESJ_EENS1_15EpilogueDefaultEEEEEvvEEEEvNT_6ParamsE,"a",@progbits
	.sectionflags	@""
	.align	4
.nv.constant0._ZN7cutlass13device_kernelINS_4gemm6kernel13GemmUniversalIN4cute5tupleIJiiiiEEENS1_10collective13CollectiveMmaINS1_37MainloopSm90TmaGmmaWarpSpecializedFP8ILi3ENS5_IJNS4_1CILi2EEENSA_ILi1EEESC_EEENS1_35KernelTmaWarpSpecializedCooperativeEEENS5_IJNSA_ILi128EEESG_NSA_ILi64EEEEEENS_12float_e4m3_tENS5_IJlSC_lEEESJ_SK_NS4_8TiledMMAINS4_8MMA_AtomIJNS4_4SM904GMMA31MMA_64x128x32_F32E4M3E4M3_SS_TNILNSO_7ScaleInE1ELSQ_1EEEEEENS4_6LayoutISD_NS5_IJSC_NSA_ILi0EEESU_EEEEENS5_IJNS4_10UnderscoreESX_SX_EEEEENS4_13SM90_TMA_LOADENS4_14ComposedLayoutINS4_7SwizzleILi2ELi4ELi3EEENS4_18smem_ptr_flag_bitsILi8EEENST_INS5_IJNSA_ILi8EEESH_EEENS5_IJSH_SC_EEEEEEEvNS4_8identityENS4_23SM90_TMA_LOAD_MULTICASTES1A_vS1B_EENS_8epilogue10collective6detail29Sm90TmaWarpSpecializedAdapterINS1F_15DefaultEpilogueISJ_SK_SK_NS1E_6thread17LinearCombinationISJ_Li1EffLNS1J_9ScaleType4KindE0ELNS_15FloatRoundStyleE2ESJ_EENS1_15EpilogueDefaultEEEEEvvEEEEvNT_6ParamsE:
	.zero		1664


//--------------------- SYMBOLS --------------------------

	.type		.nv.reservedSmem.offset0,@object
	.size		.nv.reservedSmem.offset0,0x4
